//
// Generated by NVIDIA NVVM Compiler
//
// Compiler Build ID: CL-36424714
// Cuda compilation tools, release 13.0, V13.0.88
// Based on NVVM 20.0.0
//

.version 9.0
.target sm_100
.address_size 64

	// .globl	_Z6evolvePiiiii
.extern .shared .align 16 .b8 sharedCells[];

.visible .entry _Z6evolvePiiiii(
	.param .u64 .ptr .align 1 _Z6evolvePiiiii_param_0,
	.param .u32 _Z6evolvePiiiii_param_1,
	.param .u32 _Z6evolvePiiiii_param_2,
	.param .u32 _Z6evolvePiiiii_param_3,
	.param .u32 _Z6evolvePiiiii_param_4
)
{
	.reg .pred 	%p<39>;
	.reg .b32 	%r<171>;
	.reg .b64 	%rd<5>;

	ld.param.u64 	%rd3, [_Z6evolvePiiiii_param_0];
	ld.param.u32 	%r61, [_Z6evolvePiiiii_param_1];
	ld.param.u32 	%r62, [_Z6evolvePiiiii_param_2];
	ld.param.u32 	%r63, [_Z6evolvePiiiii_param_4];
	mov.u32 	%r64, %tid.x;
	mov.u32 	%r65, %ctaid.x;
	mov.u32 	%r66, %ntid.x;
	mad.lo.s32 	%r67, %r65, %r66, %r64;
	mul.lo.s32 	%r152, %r63, %r67;
	setp.lt.s32 	%p1, %r63, 1;
	@%p1 bra 	$L__BB0_21;
	shl.b32 	%r68, %r152, 2;
	mov.u32 	%r69, sharedCells;
	add.s32 	%r151, %r69, %r68;
	add.s32 	%r3, %r152, %r63;
	cvta.to.global.u64 	%rd1, %rd3;
$L__BB0_2:
	mul.wide.s32 	%rd4, %r152, 4;
	add.s64 	%rd2, %rd1, %rd4;
	ld.global.u32 	%r70, [%rd2];
	st.shared.u32 	[%r151], %r70;
	div.s32 	%r7, %r152, %r62;
	mul.lo.s32 	%r71, %r7, %r62;
	sub.s32 	%r6, %r152, %r71;
	add.s32 	%r158, %r7, -1;
	add.s32 	%r165, %r6, -1;
	setp.le.s32 	%p2, %r7, %r61;
	add.s32 	%r10, %r158, %r61;
	or.b32  	%r72, %r165, %r158;
	or.b32  	%r73, %r62, %r72;
	setp.gt.s32 	%p3, %r73, -1;
	and.pred  	%p4, %p2, %p3;
	mov.u32 	%r153, %r165;
	mov.u32 	%r154, %r158;
	@%p4 bra 	$L__BB0_4;
	rem.s32 	%r154, %r10, %r61;
	add.s32 	%r74, %r165, %r62;
	rem.s32 	%r153, %r74, %r62;
$L__BB0_4:
	setp.le.s32 	%p5, %r7, %r61;
	mad.lo.s32 	%r75, %r154, %r62, %r153;
	shl.b32 	%r76, %r75, 2;
	add.s32 	%r78, %r69, %r76;
	ld.shared.u32 	%r15, [%r78];
	or.b32  	%r79, %r6, %r158;
	or.b32  	%r80, %r62, %r79;
	setp.gt.s32 	%p6, %r80, -1;
	and.pred  	%p7, %p5, %p6;
	mov.u32 	%r155, %r6;
	mov.u32 	%r156, %r158;
	@%p7 bra 	$L__BB0_6;
	rem.s32 	%r156, %r10, %r61;
	add.s32 	%r81, %r6, %r62;
	rem.s32 	%r155, %r81, %r62;
$L__BB0_6:
	setp.le.s32 	%p8, %r7, %r61;
	mad.lo.s32 	%r82, %r156, %r62, %r155;
	shl.b32 	%r83, %r82, 2;
	add.s32 	%r85, %r69, %r83;
	ld.shared.u32 	%r86, [%r85];
	add.s32 	%r20, %r86, %r15;
	add.s32 	%r169, %r6, 1;
	or.b32  	%r87, %r169, %r158;
	setp.gt.s32 	%p9, %r87, -1;
	setp.lt.s32 	%p10, %r169, %r62;
	and.pred  	%p11, %p9, %p10;
	and.pred  	%p12, %p11, %p8;
	mov.u32 	%r157, %r169;
	@%p12 bra 	$L__BB0_8;
	rem.s32 	%r158, %r10, %r61;
	add.s32 	%r88, %r169, %r62;
	rem.s32 	%r157, %r88, %r62;
$L__BB0_8:
	mad.lo.s32 	%r89, %r158, %r62, %r157;
	shl.b32 	%r90, %r89, 2;
	add.s32 	%r92, %r69, %r90;
	ld.shared.u32 	%r93, [%r92];
	add.s32 	%r26, %r93, %r20;
	setp.lt.s32 	%p13, %r7, %r61;
	add.s32 	%r27, %r7, %r61;
	or.b32  	%r94, %r165, %r7;
	or.b32  	%r95, %r62, %r94;
	setp.gt.s32 	%p14, %r95, -1;
	and.pred  	%p15, %p13, %p14;
	mov.u32 	%r159, %r165;
	mov.u32 	%r160, %r7;
	@%p15 bra 	$L__BB0_10;
	rem.s32 	%r160, %r27, %r61;
	add.s32 	%r96, %r165, %r62;
	rem.s32 	%r159, %r96, %r62;
$L__BB0_10:
	setp.lt.s32 	%p16, %r7, %r61;
	mad.lo.s32 	%r97, %r160, %r62, %r159;
	shl.b32 	%r98, %r97, 2;
	add.s32 	%r100, %r69, %r98;
	ld.shared.u32 	%r101, [%r100];
	add.s32 	%r32, %r101, %r26;
	or.b32  	%r102, %r6, %r7;
	or.b32  	%r103, %r62, %r102;
	setp.gt.s32 	%p17, %r103, -1;
	and.pred  	%p18, %p16, %p17;
	mov.u32 	%r161, %r6;
	mov.u32 	%r162, %r7;
	@%p18 bra 	$L__BB0_12;
	rem.s32 	%r162, %r27, %r61;
	add.s32 	%r104, %r6, %r62;
	rem.s32 	%r161, %r104, %r62;
$L__BB0_12:
	setp.lt.s32 	%p19, %r7, %r61;
	setp.lt.s32 	%p20, %r169, %r62;
	mad.lo.s32 	%r105, %r162, %r62, %r161;
	shl.b32 	%r106, %r105, 2;
	add.s32 	%r108, %r69, %r106;
	ld.shared.u32 	%r109, [%r108];
	add.s32 	%r37, %r109, %r32;
	or.b32  	%r110, %r169, %r7;
	setp.gt.s32 	%p21, %r110, -1;
	and.pred  	%p22, %p20, %p19;
	and.pred  	%p23, %p22, %p21;
	mov.u32 	%r163, %r169;
	mov.u32 	%r164, %r7;
	@%p23 bra 	$L__BB0_14;
	rem.s32 	%r164, %r27, %r61;
	add.s32 	%r111, %r169, %r62;
	rem.s32 	%r163, %r111, %r62;
$L__BB0_14:
	mad.lo.s32 	%r112, %r164, %r62, %r163;
	shl.b32 	%r113, %r112, 2;
	add.s32 	%r115, %r69, %r113;
	ld.shared.u32 	%r116, [%r115];
	add.s32 	%r42, %r116, %r37;
	add.s32 	%r170, %r7, 1;
	setp.lt.s32 	%p24, %r170, %r61;
	add.s32 	%r44, %r10, 2;
	or.b32  	%r117, %r165, %r170;
	or.b32  	%r118, %r62, %r117;
	setp.gt.s32 	%p25, %r118, -1;
	and.pred  	%p26, %p24, %p25;
	mov.u32 	%r166, %r170;
	@%p26 bra 	$L__BB0_16;
	rem.s32 	%r166, %r44, %r61;
	add.s32 	%r119, %r165, %r62;
	rem.s32 	%r165, %r119, %r62;
$L__BB0_16:
	setp.lt.s32 	%p27, %r170, %r61;
	mad.lo.s32 	%r120, %r166, %r62, %r165;
	shl.b32 	%r121, %r120, 2;
	add.s32 	%r123, %r69, %r121;
	ld.shared.u32 	%r124, [%r123];
	add.s32 	%r49, %r124, %r42;
	or.b32  	%r125, %r6, %r170;
	or.b32  	%r126, %r62, %r125;
	setp.gt.s32 	%p28, %r126, -1;
	and.pred  	%p29, %p27, %p28;
	mov.u32 	%r167, %r6;
	mov.u32 	%r168, %r170;
	@%p29 bra 	$L__BB0_18;
	rem.s32 	%r168, %r44, %r61;
	add.s32 	%r127, %r6, %r62;
	rem.s32 	%r167, %r127, %r62;
$L__BB0_18:
	setp.lt.s32 	%p30, %r170, %r61;
	setp.lt.s32 	%p31, %r169, %r62;
	mad.lo.s32 	%r128, %r168, %r62, %r167;
	shl.b32 	%r129, %r128, 2;
	add.s32 	%r131, %r69, %r129;
	ld.shared.u32 	%r132, [%r131];
	add.s32 	%r54, %r132, %r49;
	or.b32  	%r133, %r169, %r170;
	setp.gt.s32 	%p32, %r133, -1;
	and.pred  	%p33, %p31, %p30;
	and.pred  	%p34, %p33, %p32;
	@%p34 bra 	$L__BB0_20;
	rem.s32 	%r170, %r44, %r61;
	add.s32 	%r134, %r169, %r62;
	rem.s32 	%r169, %r134, %r62;
$L__BB0_20:
	mad.lo.s32 	%r135, %r170, %r62, %r169;
	shl.b32 	%r136, %r135, 2;
	add.s32 	%r138, %r69, %r136;
	ld.shared.u32 	%r139, [%r138];
	add.s32 	%r140, %r139, %r54;
	mad.lo.s32 	%r141, %r7, %r62, %r6;
	shl.b32 	%r142, %r141, 2;
	add.s32 	%r143, %r69, %r142;
	ld.shared.u32 	%r144, [%r143];
	sub.s32 	%r145, %r140, %r144;
	setp.eq.s32 	%p35, %r144, 1;
	setp.eq.s32 	%p36, %r145, 3;
	and.b32  	%r146, %r145, -2;
	setp.eq.s32 	%p37, %r146, 2;
	selp.u32 	%r147, -1, 0, %p36;
	selp.u32 	%r148, -1, 0, %p37;
	selp.b32 	%r149, %r148, %r147, %p35;
	and.b32  	%r150, %r149, 1;
	st.global.u32 	[%rd2], %r150;
	bar.sync 	0;
	add.s32 	%r152, %r152, 1;
	add.s32 	%r151, %r151, 4;
	setp.lt.s32 	%p38, %r152, %r3;
	@%p38 bra 	$L__BB0_2;
$L__BB0_21:
	ret;

}


// ===== COMPILED SASS (sm_100) =====

	.target	sm_100

	.elftype	@"ET_EXEC"


//--------------------- .note.nv.tkinfo           --------------------------
	.section	.note.nv.tkinfo,"",@"SHT_NOTE"
	.sectionflags	@"SHF_NOTE_NV_TKINFO"
	.tkinfo
        /*0018*/ 	.word	0x00000002
        /*0030*/ 	.string	""
        /*0030*/ 	.string	"ptxas"
        /*0030*/ 	.string	"Cuda compilation tools, release 13.0, V13.0.88"
        /*0030*/ 	.string	"Build cuda_13.0.r13.0/compiler.36424714_0"
        /*0030*/ 	.string	"-arch sm_100 -m 64 "



//--------------------- .note.nv.cuinfo           --------------------------
	.section	.note.nv.cuinfo,"",@"SHT_NOTE"
	.sectionflags	@"SHF_NOTE_NV_CUINFO"
        /*0018*/ 	.short	0x0002
        /*001a*/ 	.short	0x0064
        /*001c*/ 	.short	0x0082
	.zero		2


//--------------------- .nv.info                  --------------------------
	.section	.nv.info,"",@"SHT_CUDA_INFO"
	.align	4


	//----- nvinfo : EIATTR_REGCOUNT
	.align		4
        /*0000*/ 	.byte	0x04, 0x2f
        /*0002*/ 	.short	(.L_1 - .L_0)
	.align		4
.L_0:
        /*0004*/ 	.word	index@(_Z6evolvePiiiii)
        /*0008*/ 	.word	0x00000020


	//----- nvinfo : EIATTR_FRAME_SIZE
	.align		4
.L_1:
        /*000c*/ 	.byte	0x04, 0x11
        /*000e*/ 	.short	(.L_3 - .L_2)
	.align		4
.L_2:
        /*0010*/ 	.word	index@(_Z6evolvePiiiii)
        /*0014*/ 	.word	0x00000000


	//----- nvinfo : EIATTR_MIN_STACK_SIZE
	.align		4
.L_3:
        /*0018*/ 	.byte	0x04, 0x12
        /*001a*/ 	.short	(.L_5 - .L_4)
	.align		4
.L_4:
        /*001c*/ 	.word	index@(_Z6evolvePiiiii)
        /*0020*/ 	.word	0x00000000
.L_5:


//--------------------- .nv.compat                --------------------------
	.section	.nv.compat,"",@"SHT_CUDA_COMPAT_INFO"
	.align	4
        /*0000*/ 	.byte	0x02, 0x09, 0x00, 0x00, 0x02, 0x02, 0x01, 0x00, 0x02, 0x05, 0x05, 0x00, 0x03, 0x07, 0x01, 0x01
        /*0010*/ 	.byte	0x02, 0x03, 0x00, 0x00, 0x02, 0x06, 0x01, 0x00, 0x04, 0x0b, 0x08, 0x00, 0x09, 0x00, 0x00, 0x00
        /*0020*/ 	.byte	0x00, 0x00, 0x00, 0x00


//--------------------- .nv.info._Z6evolvePiiiii  --------------------------
	.section	.nv.info._Z6evolvePiiiii,"",@"SHT_CUDA_INFO"
	.sectionflags	@""
	.align	4


	//----- nvinfo : EIATTR_CUDA_API_VERSION
	.align		4
        /*0000*/ 	.byte	0x04, 0x37
        /*0002*/ 	.short	(.L_7 - .L_6)
.L_6:
        /*0004*/ 	.word	0x00000082


	//----- nvinfo : EIATTR_KPARAM_INFO
	.align		4
.L_7:
        /*0008*/ 	.byte	0x04, 0x17
        /*000a*/ 	.short	(.L_9 - .L_8)
.L_8:
        /*000c*/ 	.word	0x00000000
        /*0010*/ 	.short	0x0004
        /*0012*/ 	.short	0x0014
        /*0014*/ 	.byte	0x00, 0xf0, 0x11, 0x00


	//----- nvinfo : EIATTR_KPARAM_INFO
	.align		4
.L_9:
        /*0018*/ 	.byte	0x04, 0x17
        /*001a*/ 	.short	(.L_11 - .L_10)
.L_10:
        /*001c*/ 	.word	0x00000000
        /*0020*/ 	.short	0x0003
        /*0022*/ 	.short	0x0010
        /*0024*/ 	.byte	0x00, 0xf0, 0x11, 0x00


	//----- nvinfo : EIATTR_KPARAM_INFO
	.align		4
.L_11:
        /*0028*/ 	.byte	0x04, 0x17
        /*002a*/ 	.short	(.L_13 - .L_12)
.L_12:
        /*002c*/ 	.word	0x00000000
        /*0030*/ 	.short	0x0002
        /*0032*/ 	.short	0x000c
        /*0034*/ 	.byte	0x00, 0xf0, 0x11, 0x00


	//----- nvinfo : EIATTR_KPARAM_INFO
	.align		4
.L_13:
        /*0038*/ 	.byte	0x04, 0x17
        /*003a*/ 	.short	(.L_15 - .L_14)
.L_14:
        /*003c*/ 	.word	0x00000000
        /*0040*/ 	.short	0x0001
        /*0042*/ 	.short	0x0008
        /*0044*/ 	.byte	0x00, 0xf0, 0x11, 0x00


	//----- nvinfo : EIATTR_KPARAM_INFO
	.align		4
.L_15:
        /*0048*/ 	.byte	0x04, 0x17
        /*004a*/ 	.short	(.L_17 - .L_16)
.L_16:
        /*004c*/ 	.word	0x00000000
        /*0050*/ 	.short	0x0000
        /*0052*/ 	.short	0x0000
        /*0054*/ 	.byte	0x00, 0xf5, 0x21, 0x00


	//----- nvinfo : EIATTR_SPARSE_MMA_MASK
	.align		4
.L_17:
        /*0058*/ 	.byte	0x03, 0x50
        /*005a*/ 	.short	0x0000


	//----- nvinfo : EIATTR_MAXREG_COUNT
	.align		4
        /*005c*/ 	.byte	0x03, 0x1b
        /*005e*/ 	.short	0x00ff


	//----- nvinfo : EIATTR_NUM_BARRIERS
	.align		4
        /*0060*/ 	.byte	0x02, 0x4c
        /*0062*/ 	.byte	0x01
	.zero		1


	//----- nvinfo : EIATTR_MERCURY_ISA_VERSION
	.align		4
        /*0064*/ 	.byte	0x03, 0x5f
        /*0066*/ 	.short	0x0101


	//----- nvinfo : EIATTR_VRC_CTA_INIT_COUNT
	.align		4
        /*0068*/ 	.byte	0x02, 0x4a
	.zero		1
	.zero		1


	//----- nvinfo : EIATTR_EXIT_INSTR_OFFSETS
	.align		4
        /*006c*/ 	.byte	0x04, 0x1c
        /*006e*/ 	.short	(.L_19 - .L_18)


	//   ....[0]....
.L_18:
        /*0070*/ 	.word	0x00000040


	//   ....[1]....
        /*0074*/ 	.word	0x00002360


	//----- nvinfo : EIATTR_CRS_STACK_SIZE
	.align		4
.L_19:
        /*0078*/ 	.byte	0x04, 0x1e
        /*007a*/ 	.short	(.L_21 - .L_20)
.L_20:
        /*007c*/ 	.word	0x00000000


	//----- nvinfo : EIATTR_CBANK_PARAM_SIZE
	.align		4
.L_21:
        /*0080*/ 	.byte	0x03, 0x19
        /*0082*/ 	.short	0x0018


	//----- nvinfo : EIATTR_PARAM_CBANK
	.align		4
        /*0084*/ 	.byte	0x04, 0x0a
        /*0086*/ 	.short	(.L_23 - .L_22)
	.align		4
.L_22:
        /*0088*/ 	.word	index@(.nv.constant0._Z6evolvePiiiii)
        /*008c*/ 	.short	0x0380
        /*008e*/ 	.short	0x0018


	//----- nvinfo : EIATTR_SW_WAR
	.align		4
.L_23:
        /*0090*/ 	.byte	0x04, 0x36
        /*0092*/ 	.short	(.L_25 - .L_24)
.L_24:
        /*0094*/ 	.word	0x00000008
.L_25:


//--------------------- .nv.callgraph             --------------------------
	.section	.nv.callgraph,"",@"SHT_CUDA_CALLGRAPH"
	.align	4
	.sectionentsize	8
	.align		4
        /*0000*/ 	.word	0x00000000
	.align		4
        /*0004*/ 	.word	0xffffffff
	.align		4
        /*0008*/ 	.word	0x00000000
	.align		4
        /*000c*/ 	.word	0xfffffffe
	.align		4
        /*0010*/ 	.word	0x00000000
	.align		4
        /*0014*/ 	.word	0xfffffffd
	.align		4
        /*0018*/ 	.word	0x00000000
	.align		4
        /*001c*/ 	.word	0xfffffffc


//--------------------- .text._Z6evolvePiiiii     --------------------------
	.section	.text._Z6evolvePiiiii,"ax",@progbits
	.align	128
        .global         _Z6evolvePiiiii
        .type           _Z6evolvePiiiii,@function
        .size           _Z6evolvePiiiii,(.L_x_20 - _Z6evolvePiiiii)
        .other          _Z6evolvePiiiii,@"STO_CUDA_ENTRY STV_DEFAULT"
_Z6evolvePiiiii:
.text._Z6evolvePiiiii:
[----:B------:R-:W-:Y:S08]  /*0000*/  LDC R1, c[0x0][0x37c] ;  /* 0x0000df00ff017b82 */ /* 0x000ff00000000800 */
[----:B------:R-:W0:Y:S08]  /*0010*/  LDC R13, c[0x0][0x394] ;  /* 0x0000e500ff0d7b82 */ /* 0x000e300000000800 */
[----:B------:R-:W1:Y:S01]  /*0020*/  S2UR UR4, SR_CTAID.X ;  /* 0x00000000000479c3 */ /* 0x000e620000002500 */
[----:B0-----:R-:W-:-:S13]  /*0030*/  ISETP.GE.AND P0, PT, R13, 0x1, PT ;  /* 0x000000010d00780c */ /* 0x001fda0003f06270 */
[----:B-1----:R-:W-:Y:S05]  /*0040*/  @!P0 EXIT ;  /* 0x000000000000894d */ /* 0x002fea0003800000 */
[----:B------:R-:W0:Y:S01]  /*0050*/  LDC R0, c[0x0][0x38c] ;  /* 0x0000e300ff007b82 */ /* 0x000e220000000800 */
[----:B------:R-:W1:Y:S01]  /*0060*/  S2R R18, SR_TID.X ;  /* 0x0000000000127919 */ /* 0x000e620000002100 */
[----:B------:R-:W2:Y:S06]  /*0070*/  LDCU.64 UR6, c[0x0][0x358] ;  /* 0x00006b00ff0677ac */ /* 0x000eac0008000a00 */
[----:B------:R-:W1:Y:S08]  /*0080*/  LDC R5, c[0x0][0x360] ;  /* 0x0000d800ff057b82 */ /* 0x000e700000000800 */
[----:B------:R-:W3:Y:S01]  /*0090*/  S2UR UR5, SR_CgaCtaId ;  /* 0x00000000000579c3 */ /* 0x000ee20000008800 */
[----:B0-----:R-:W-:-:S07]  /*00a0*/  IABS R25, R0 ;  /* 0x0000000000197213 */ /* 0x001fce0000000000 */
[----:B------:R-:W0:Y:S01]  /*00b0*/  LDC R21, c[0x0][0x38c] ;  /* 0x0000e300ff157b82 */ /* 0x000e220000000800 */
[----:B------:R-:W4:Y:S07]  /*00c0*/  I2F.RP R0, R25 ;  /* 0x0000001900007306 */ /* 0x000f2e0000209400 */
[----:B------:R-:W0:Y:S01]  /*00d0*/  LDC R19, c[0x0][0x388] ;  /* 0x0000e200ff137b82 */ /* 0x000e220000000800 */
[----:B-1----:R-:W-:Y:S01]  /*00e0*/  IMAD R18, R5, UR4, R18 ;  /* 0x0000000405127c24 */ /* 0x002fe2000f8e0212 */
[----:B------:R-:W-:-:S03]  /*00f0*/  UMOV UR4, 0x400 ;  /* 0x0000040000047882 */ /* 0x000fc60000000000 */
[-C--:B------:R-:W-:Y:S01]  /*0100*/  IMAD R18, R18, R13.reuse, RZ ;  /* 0x0000000d12127224 */ /* 0x080fe200078e02ff */
[----:B---3--:R-:W-:Y:S01]  /*0110*/  ULEA UR4, UR5, UR4, 0x18 ;  /* 0x0000000405047291 */ /* 0x008fe2000f8ec0ff */
[----:B----4-:R-:W1:Y:S03]  /*0120*/  MUFU.RCP R0, R0 ;  /* 0x0000000000007308 */ /* 0x010e660000001000 */
[C---:B------:R-:W-:Y:S02]  /*0130*/  IADD3 R13, PT, PT, R18.reuse, R13, RZ ;  /* 0x0000000d120d7210 */ /* 0x040fe40007ffe0ff */
[----:B------:R-:W-:Y:S01]  /*0140*/  LEA R12, R18, UR4, 0x2 ;  /* 0x00000004120c7c11 */ /* 0x000fe2000f8e10ff */
[----:B-1----:R-:W-:-:S04]  /*0150*/  VIADD R2, R0, 0xffffffe ;  /* 0x0ffffffe00027836 */ /* 0x002fc80000000000 */
[----:B------:R1:W3:Y:S02]  /*0160*/  F2I.FTZ.U32.TRUNC.NTZ R3, R2 ;  /* 0x0000000200037305 */ /* 0x0002e4000021f000 */
[----:B-1----:R-:W-:Y:S02]  /*0170*/  IMAD.MOV.U32 R2, RZ, RZ, RZ ;  /* 0x000000ffff027224 */ /* 0x002fe400078e00ff */
[----:B---3--:R-:W-:-:S04]  /*0180*/  IMAD.MOV R0, RZ, RZ, -R3 ;  /* 0x000000ffff007224 */ /* 0x008fc800078e0a03 */
[----:B------:R-:W-:-:S04]  /*0190*/  IMAD R17, R0, R25, RZ ;  /* 0x0000001900117224 */ /* 0x000fc800078e02ff */
[----:B0-2---:R-:W-:-:S07]  /*01a0*/  IMAD.HI.U32 R17, R3, R17, R2 ;  /* 0x0000001103117227 */ /* 0x005fce00078e0002 */
.L_x_18:
[----:B0-----:R-:W0:Y:S02]  /*01b0*/  LDC.64 R14, c[0x0][0x380] ;  /* 0x0000e000ff0e7b82 */ /* 0x001e240000000a00 */
[----:B0-----:R-:W-:-:S05]  /*01c0*/  IMAD.WIDE R14, R18, 0x4, R14 ;  /* 0x00000004120e7825 */ /* 0x001fca00078e020e */
[----:B------:R0:W5:Y:S01]  /*01d0*/  LDG.E R11, desc[UR6][R14.64] ;  /* 0x000000060e0b7981 */ /* 0x000162000c1e1900 */
[----:B------:R-:W-:Y:S01]  /*01e0*/  IABS R2, R18 ;  /* 0x0000001200027213 */ /* 0x000fe20000000000 */
[----:B------:R-:W-:Y:S01]  /*01f0*/  BSSY.RECONVERGENT B0, `(.L_x_0) ;  /* 0x000004f000007945 */ /* 0x000fe20003800200 */
[-C--:B------:R-:W-:Y:S02]  /*0200*/  IABS R10, R21.reuse ;  /* 0x00000015000a7213 */ /* 0x080fe40000000000 */
[----:B------:R-:W-:Y:S01]  /*0210*/  LOP3.LUT R9, RZ, R21, RZ, 0x33, !PT ;  /* 0x00000015ff097212 */ /* 0x000fe200078e33ff */
[----:B------:R-:W-:-:S04]  /*0220*/  IMAD.HI.U32 R0, R17, R2, RZ ;  /* 0x0000000211007227 */ /* 0x000fc800078e00ff */
[----:B------:R-:W-:-:S04]  /*0230*/  IMAD.MOV R3, RZ, RZ, -R0 ;  /* 0x000000ffff037224 */ /* 0x000fc800078e0a00 */
[----:B------:R-:W-:-:S05]  /*0240*/  IMAD R2, R10, R3, R2 ;  /* 0x000000030a027224 */ /* 0x000fca00078e0202 */
[----:B------:R-:W-:-:S13]  /*0250*/  ISETP.GT.U32.AND P1, PT, R25, R2, PT ;  /* 0x000000021900720c */ /* 0x000fda0003f24070 */
[----:B------:R-:W-:Y:S02]  /*0260*/  @!P1 IMAD.IADD R2, R2, 0x1, -R10 ;  /* 0x0000000102029824 */ /* 0x000fe400078e0a0a */
[----:B------:R-:W-:Y:S01]  /*0270*/  @!P1 VIADD R0, R0, 0x1 ;  /* 0x0000000100009836 */ /* 0x000fe20000000000 */
[----:B------:R-:W-:Y:S02]  /*0280*/  ISETP.NE.AND P1, PT, R21, RZ, PT ;  /* 0x000000ff1500720c */ /* 0x000fe40003f25270 */
[----:B------:R-:W-:Y:S02]  /*0290*/  ISETP.GE.U32.AND P0, PT, R2, R25, PT ;  /* 0x000000190200720c */ /* 0x000fe40003f06070 */
[----:B------:R-:W-:-:S04]  /*02a0*/  LOP3.LUT R2, R18, R21, RZ, 0x3c, !PT ;  /* 0x0000001512027212 */ /* 0x000fc800078e3cff */
[----:B------:R-:W-:-:S07]  /*02b0*/  ISETP.GE.AND P2, PT, R2, RZ, PT ;  /* 0x000000ff0200720c */ /* 0x000fce0003f46270 */
[----:B------:R-:W-:-:S06]  /*02c0*/  @P0 IADD3 R0, PT, PT, R0, 0x1, RZ ;  /* 0x0000000100000810 */ /* 0x000fcc0007ffe0ff */
[----:B------:R-:W-:-:S05]  /*02d0*/  @!P2 IMAD.MOV R0, RZ, RZ, -R0 ;  /* 0x000000ffff00a224 */ /* 0x000fca00078e0a00 */
[----:B------:R-:W-:-:S04]  /*02e0*/  SEL R8, R9, R0, !P1 ;  /* 0x0000000009087207 */ /* 0x000fc80004800000 */
[C---:B------:R-:W-:Y:S01]  /*02f0*/  ISETP.LE.AND P5, PT, R8.reuse, R19, PT ;  /* 0x000000130800720c */ /* 0x040fe20003fa3270 */
[----:B------:R-:W-:Y:S02]  /*0300*/  IMAD.MOV R7, RZ, RZ, -R8 ;  /* 0x000000ffff077224 */ /* 0x000fe400078e0a08 */
[----:B------:R-:W-:Y:S02]  /*0310*/  VIADD R20, R8, 0xffffffff ;  /* 0xffffffff08147836 */ /* 0x000fe40000000000 */
[----:B------:R-:W-:-:S03]  /*0320*/  IMAD R7, R21, R7, R18 ;  /* 0x0000000715077224 */ /* 0x000fc600078e0212 */
[----:B------:R-:W-:Y:S01]  /*0330*/  MOV R22, R20 ;  /* 0x0000001400167202 */ /* 0x000fe20000000f00 */
[----:B------:R-:W-:Y:S01]  /*0340*/  VIADD R27, R7, 0xffffffff ;  /* 0xffffffff071b7836 */ /* 0x000fe20000000000 */
[-C--:B------:R-:W-:Y:S01]  /*0350*/  LOP3.LUT R3, R21, R7.reuse, R8, 0xfe, !PT ;  /* 0x0000000715037212 */ /* 0x080fe200078efe08 */
[----:B------:R-:W-:Y:S01]  /*0360*/  VIADD R26, R7, 0x1 ;  /* 0x00000001071a7836 */ /* 0x000fe20000000000 */
[----:B------:R-:W-:Y:S01]  /*0370*/  LOP3.LUT R0, R21, R7, R22, 0xfe, !PT ;  /* 0x0000000715007212 */ /* 0x000fe200078efe16 */
[----:B------:R-:W-:Y:S01]  /*0380*/  IMAD.MOV.U32 R24, RZ, RZ, R27 ;  /* 0x000000ffff187224 */ /* 0x000fe200078e001b */
[----:B------:R-:W-:Y:S02]  /*0390*/  ISETP.GT.AND P2, PT, R3, -0x1, PT ;  /* 0xffffffff0300780c */ /* 0x000fe40003f44270 */
[----:B------:R-:W-:Y:S02]  /*03a0*/  ISETP.GT.AND P3, PT, R0, -0x1, PT ;  /* 0xffffffff0000780c */ /* 0x000fe40003f64270 */
[----:B------:R-:W-:-:S02]  /*03b0*/  LOP3.LUT R0, R21, R27, R20, 0xfe, !PT ;  /* 0x0000001b15007212 */ /* 0x000fc400078efe14 */
[----:B------:R-:W-:Y:S02]  /*03c0*/  ISETP.GE.AND P0, PT, R26, R21, PT ;  /* 0x000000151a00720c */ /* 0x000fe40003f06270 */
[----:B------:R-:W-:Y:S02]  /*03d0*/  ISETP.GT.AND P4, PT, R0, -0x1, PT ;  /* 0xffffffff0000780c */ /* 0x000fe40003f84270 */
[----:B------:R-:W-:Y:S02]  /*03e0*/  LOP3.LUT R2, R26, R22, RZ, 0xfc, !PT ;  /* 0x000000161a027212 */ /* 0x000fe400078efcff */
[----:B------:R-:W-:Y:S02]  /*03f0*/  LOP3.LUT R16, R21, R24, R8, 0xfe, !PT ;  /* 0x0000001815107212 */ /* 0x000fe400078efe08 */
[----:B------:R-:W-:Y:S02]  /*0400*/  ISETP.GT.AND P0, PT, R2, -0x1, !P0 ;  /* 0xffffffff0200780c */ /* 0x000fe40004704270 */
[----:B------:R-:W-:-:S05]  /*0410*/  IADD3 R23, PT, PT, R20, R19, RZ ;  /* 0x0000001314177210 */ /* 0x000fca0007ffe0ff */
[----:B0-----:R-:W-:Y:S06]  /*0420*/  @P4 BRA P5, `(.L_x_1) ;  /* 0x0000000000ac4947 */ /* 0x001fec0002800000 */
[----:B------:R-:W-:Y:S01]  /*0430*/  IABS R0, R19 ;  /* 0x0000001300007213 */ /* 0x000fe20000000000 */
[----:B------:R-:W0:Y:S08]  /*0440*/  I2F.RP R17, R10 ;  /* 0x0000000a00117306 */ /* 0x000e300000209400 */
[----:B------:R-:W1:Y:S08]  /*0450*/  I2F.RP R6, R0 ;  /* 0x0000000000067306 */ /* 0x000e700000209400 */
[----:B0-----:R-:W0:Y:S08]  /*0460*/  MUFU.RCP R17, R17 ;  /* 0x0000001100117308 */ /* 0x001e300000001000 */
[----:B-1----:R-:W1:Y:S01]  /*0470*/  MUFU.RCP R6, R6 ;  /* 0x0000000600067308 */ /* 0x002e620000001000 */
[----:B0-----:R-:W-:-:S07]  /*0480*/  VIADD R4, R17, 0xffffffe ;  /* 0x0ffffffe11047836 */ /* 0x001fce0000000000 */
[----:B------:R0:W2:Y:S01]  /*0490*/  F2I.FTZ.U32.TRUNC.NTZ R5, R4 ;  /* 0x0000000400057305 */ /* 0x0000a2000021f000 */
[----:B-1----:R-:W-:-:S07]  /*04a0*/  VIADD R2, R6, 0xffffffe ;  /* 0x0ffffffe06027836 */ /* 0x002fce0000000000 */
[----:B------:R1:W3:Y:S01]  /*04b0*/  F2I.FTZ.U32.TRUNC.NTZ R3, R2 ;  /* 0x0000000200037305 */ /* 0x0002e2000021f000 */
[----:B0-----:R-:W-:Y:S02]  /*04c0*/  IMAD.MOV.U32 R4, RZ, RZ, RZ ;  /* 0x000000ffff047224 */ /* 0x001fe400078e00ff */
[----:B--2---:R-:W-:Y:S02]  /*04d0*/  IMAD.MOV R27, RZ, RZ, -R5 ;  /* 0x000000ffff1b7224 */ /* 0x004fe400078e0a05 */
[----:B-1----:R-:W-:Y:S02]  /*04e0*/  IMAD.MOV.U32 R2, RZ, RZ, RZ ;  /* 0x000000ffff027224 */ /* 0x002fe400078e00ff */
[----:B------:R-:W-:Y:S01]  /*04f0*/  IMAD R27, R27, R10, RZ ;  /* 0x0000000a1b1b7224 */ /* 0x000fe200078e02ff */
[----:B---3--:R-:W-:-:S03]  /*0500*/  IADD3 R25, PT, PT, RZ, -R3, RZ ;  /* 0x80000003ff197210 */ /* 0x008fc60007ffe0ff */
[----:B------:R-:W-:Y:S01]  /*0510*/  IMAD.HI.U32 R17, R5, R27, R4 ;  /* 0x0000001b05117227 */ /* 0x000fe200078e0004 */
[----:B------:R-:W-:-:S03]  /*0520*/  IABS R5, R23 ;  /* 0x0000001700057213 */ /* 0x000fc60000000000 */
[----:B------:R-:W-:Y:S02]  /*0530*/  IMAD R25, R25, R0, RZ ;  /* 0x0000000019197224 */ /* 0x000fe400078e02ff */
[----:B------:R-:W-:Y:S02]  /*0540*/  IMAD.IADD R4, R24, 0x1, R21 ;  /* 0x0000000118047824 */ /* 0x000fe400078e0215 */
[----:B------:R-:W-:-:S03]  /*0550*/  IMAD.HI.U32 R2, R3, R25, R2 ;  /* 0x0000001903027227 */ /* 0x000fc600078e0002 */
[----:B------:R-:W-:-:S03]  /*0560*/  IABS R6, R4 ;  /* 0x0000000400067213 */ /* 0x000fc60000000000 */
[----:B------:R-:W-:-:S04]  /*0570*/  IMAD.HI.U32 R2, R2, R5, RZ ;  /* 0x0000000502027227 */ /* 0x000fc800078e00ff */
[----:B------:R-:W-:Y:S01]  /*0580*/  IMAD.HI.U32 R3, R17, R6, RZ ;  /* 0x0000000611037227 */ /* 0x000fe200078e00ff */
[----:B------:R-:W-:-:S03]  /*0590*/  IADD3 R2, PT, PT, -R2, RZ, RZ ;  /* 0x000000ff02027210 */ /* 0x000fc60007ffe1ff */
[----:B------:R-:W-:Y:S02]  /*05a0*/  IMAD.MOV R25, RZ, RZ, -R3 ;  /* 0x000000ffff197224 */ /* 0x000fe400078e0a03 */
[----:B------:R-:W-:Y:S02]  /*05b0*/  IMAD R3, R0, R2, R5 ;  /* 0x0000000200037224 */ /* 0x000fe400078e0205 */
[----:B------:R-:W-:Y:S02]  /*05c0*/  IMAD R2, R10, R25, R6 ;  /* 0x000000190a027224 */ /* 0x000fe400078e0206 */
[----:B------:R-:W-:Y:S01]  /*05d0*/  IMAD.MOV.U32 R25, RZ, RZ, R10 ;  /* 0x000000ffff197224 */ /* 0x000fe200078e000a */
[----:B------:R-:W-:-:S04]  /*05e0*/  ISETP.GT.U32.AND P4, PT, R0, R3, PT ;  /* 0x000000030000720c */ /* 0x000fc80003f84070 */
[----:B------:R-:W-:-:S09]  /*05f0*/  ISETP.GT.U32.AND P5, PT, R25, R2, PT ;  /* 0x000000021900720c */ /* 0x000fd20003fa4070 */
[----:B------:R-:W-:-:S04]  /*0600*/  @!P4 IMAD.IADD R3, R3, 0x1, -R0 ;  /* 0x000000010303c824 */ /* 0x000fc800078e0a00 */
[----:B------:R-:W-:Y:S02]  /*0610*/  @!P5 IADD3 R2, PT, PT, R2, -R10, RZ ;  /* 0x8000000a0202d210 */ /* 0x000fe40007ffe0ff */
[----:B------:R-:W-:Y:S02]  /*0620*/  ISETP.GT.U32.AND P4, PT, R0, R3, PT ;  /* 0x000000030000720c */ /* 0x000fe40003f84070 */
[----:B------:R-:W-:Y:S02]  /*0630*/  ISETP.GT.U32.AND P6, PT, R25, R2, PT ;  /* 0x000000021900720c */ /* 0x000fe40003fc4070 */
[----:B------:R-:W-:-:S09]  /*0640*/  ISETP.GE.AND P5, PT, R23, RZ, PT ;  /* 0x000000ff1700720c */ /* 0x000fd20003fa6270 */
[----:B------:R-:W-:Y:S01]  /*0650*/  @!P4 IMAD.IADD R3, R3, 0x1, -R0 ;  /* 0x000000010303c824 */ /* 0x000fe200078e0a00 */
[----:B------:R-:W-:Y:S01]  /*0660*/  ISETP.GE.AND P4, PT, R4, RZ, PT ;  /* 0x000000ff0400720c */ /* 0x000fe20003f86270 */
[----:B------:R-:W-:Y:S01]  /*0670*/  @!P6 IMAD.IADD R2, R2, 0x1, -R10 ;  /* 0x000000010202e824 */ /* 0x000fe200078e0a0a */
[----:B------:R-:W-:Y:S01]  /*0680*/  ISETP.NE.AND P6, PT, R19, RZ, PT ;  /* 0x000000ff1300720c */ /* 0x000fe20003fc5270 */
[----:B------:R-:W-:-:S10]  /*0690*/  @!P5 IMAD.MOV R3, RZ, RZ, -R3 ;  /* 0x000000ffff03d224 */ /* 0x000fd400078e0a03 */
[----:B------:R-:W-:Y:S02]  /*06a0*/  @!P4 IADD3 R2, PT, PT, -R2, RZ, RZ ;  /* 0x000000ff0202c210 */ /* 0x000fe40007ffe1ff */
[----:B------:R-:W-:Y:S02]  /*06b0*/  @!P6 LOP3.LUT R3, RZ, R19, RZ, 0x33, !PT ;  /* 0x00000013ff03e212 */ /* 0x000fe400078e33ff */
[----:B------:R-:W-:-:S03]  /*06c0*/  SEL R27, R9, R2, !P1 ;  /* 0x00000002091b7207 */ /* 0x000fc60004800000 */
[----:B------:R-:W-:-:S07]  /*06d0*/  IMAD.MOV.U32 R20, RZ, RZ, R3 ;  /* 0x000000ffff147224 */ /* 0x000fce00078e0003 */
.L_x_1:
[----:B------:R-:W-:Y:S05]  /*06e0*/  BSYNC.RECONVERGENT B0 ;  /* 0x0000000000007941 */ /* 0x000fea0003800200 */
.L_x_0:
[----:B------:R-:W-:Y:S01]  /*06f0*/  ISETP.LE.AND P5, PT, R8, R19, PT ;  /* 0x000000130800720c */ /* 0x000fe20003fa3270 */
[----:B------:R-:W-:Y:S01]  /*0700*/  IMAD.MOV.U32 R6, RZ, RZ, R26 ;  /* 0x000000ffff067224 */ /* 0x000fe200078e001a */
[----:B------:R-:W-:Y:S01]  /*0710*/  BSSY.RECONVERGENT B0, `(.L_x_2) ;  /* 0x0000031000007945 */ /* 0x000fe20003800200 */
[----:B------:R-:W-:Y:S01]  /*0720*/  ISETP.GT.AND P4, PT, R16, -0x1, PT ;  /* 0xffffffff1000780c */ /* 0x000fe20003f84270 */
[----:B------:R-:W-:Y:S01]  /*0730*/  IMAD.MOV.U32 R0, RZ, RZ, R7 ;  /* 0x000000ffff007224 */ /* 0x000fe200078e0007 */
[----:B------:R-:W-:Y:S02]  /*0740*/  MOV R16, R22 ;  /* 0x0000001600107202 */ /* 0x000fe40000000f00 */
[----:B------:R-:W-:-:S06]  /*0750*/  LOP3.LUT R28, R6, R8, RZ, 0xfc, !PT ;  /* 0x00000008061c7212 */ /* 0x000fcc00078efcff */
[----:B------:R-:W-:Y:S05]  /*0760*/  @P3 BRA P5, `(.L_x_3) ;  /* 0x0000000000ac3947 */ /* 0x000fea0002800000 */
[----:B------:R-:W-:Y:S01]  /*0770*/  IABS R0, R19 ;  /* 0x0000001300007213 */ /* 0x000fe20000000000 */
[----:B------:R-:W0:Y:S01]  /*0780*/  I2F.RP R25, R10 ;  /* 0x0000000a00197306 */ /* 0x000e220000209400 */
[----:B------:R-:W-:-:S07]  /*0790*/  ISETP.GE.AND P6, PT, R23, RZ, PT ;  /* 0x000000ff1700720c */ /* 0x000fce0003fc6270 */
[----:B------:R-:W1:Y:S08]  /*07a0*/  I2F.RP R16, R0 ;  /* 0x0000000000107306 */ /* 0x000e700000209400 */
[----:B0-----:R-:W0:Y:S08]  /*07b0*/  MUFU.RCP R25, R25 ;  /* 0x0000001900197308 */ /* 0x001e300000001000 */
[----:B-1----:R-:W1:Y:S01]  /*07c0*/  MUFU.RCP R16, R16 ;  /* 0x0000001000107308 */ /* 0x002e620000001000 */
[----:B0-----:R-:W-:-:S02]  /*07d0*/  VIADD R3, R25, 0xffffffe ;  /* 0x0ffffffe19037836 */ /* 0x001fc40000000000 */
[----:B------:R-:W-:-:S05]  /*07e0*/  IMAD.MOV.U32 R25, RZ, RZ, R10 ;  /* 0x000000ffff197224 */ /* 0x000fca00078e000a */
[----:B------:R-:W-:Y:S01]  /*07f0*/  F2I.FTZ.U32.TRUNC.NTZ R3, R3 ;  /* 0x0000000300037305 */ /* 0x000fe2000021f000 */
[----:B-1----:R-:W-:-:S07]  /*0800*/  VIADD R4, R16, 0xffffffe ;  /* 0x0ffffffe10047836 */ /* 0x002fce0000000000 */
[----:B------:R0:W1:Y:S02]  /*0810*/  F2I.FTZ.U32.TRUNC.NTZ R5, R4 ;  /* 0x0000000400057305 */ /* 0x000064000021f000 */
[----:B0-----:R-:W-:Y:S02]  /*0820*/  HFMA2 R4, -RZ, RZ, 0, 0 ;  /* 0x00000000ff047431 */ /* 0x001fe400000001ff */
[----:B-1----:R-:W-:-:S04]  /*0830*/  IMAD.MOV R17, RZ, RZ, -R5 ;  /* 0x000000ffff117224 */ /* 0x002fc800078e0a05 */
[----:B------:R-:W-:-:S04]  /*0840*/  IMAD R17, R17, R0, RZ ;  /* 0x0000000011117224 */ /* 0x000fc800078e02ff */
[----:B------:R-:W-:Y:S01]  /*0850*/  IMAD.HI.U32 R2, R5, R17, R4 ;  /* 0x0000001105027227 */ /* 0x000fe200078e0004 */
[----:B------:R-:W-:Y:S02]  /*0860*/  IABS R5, R23 ;  /* 0x0000001700057213 */ /* 0x000fe40000000000 */
[----:B------:R-:W-:Y:S01]  /*0870*/  IADD3 R4, PT, PT, R7, R21, RZ ;  /* 0x0000001507047210 */ /* 0x000fe20007ffe0ff */
[----:B------:R-:W-:Y:S02]  /*0880*/  IMAD.MOV R17, RZ, RZ, -R3 ;  /* 0x000000ffff117224 */ /* 0x000fe400078e0a03 */
[----:B------:R-:W-:-:S04]  /*0890*/  IMAD.HI.U32 R2, R2, R5, RZ ;  /* 0x0000000502027227 */ /* 0x000fc800078e00ff */
[----:B------:R-:W-:Y:S02]  /*08a0*/  IMAD.MOV R2, RZ, RZ, -R2 ;  /* 0x000000ffff027224 */ /* 0x000fe400078e0a02 */
[----:B------:R-:W-:Y:S02]  /*08b0*/  IMAD R17, R17, R10, RZ ;  /* 0x0000000a11117224 */ /* 0x000fe400078e02ff */
[----:B------:R-:W-:Y:S02]  /*08c0*/  IMAD R5, R0, R2, R5 ;  /* 0x0000000200057224 */ /* 0x000fe400078e0205 */
[----:B------:R-:W-:-:S03]  /*08d0*/  IMAD.MOV.U32 R2, RZ, RZ, RZ ;  /* 0x000000ffff027224 */ /* 0x000fc600078e00ff */
[----:B------:R-:W-:Y:S01]  /*08e0*/  ISETP.GT.U32.AND P5, PT, R0, R5, PT ;  /* 0x000000050000720c */ /* 0x000fe20003fa4070 */
[----:B------:R-:W-:Y:S01]  /*08f0*/  IMAD.HI.U32 R17, R3, R17, R2 ;  /* 0x0000001103117227 */ /* 0x000fe200078e0002 */
[----:B------:R-:W-:-:S05]  /*0900*/  IABS R3, R4 ;  /* 0x0000000400037213 */ /* 0x000fca0000000000 */
[----:B------:R-:W-:-:S04]  /*0910*/  IMAD.HI.U32 R2, R17, R3, RZ ;  /* 0x0000000311027227 */ /* 0x000fc800078e00ff */
[----:B------:R-:W-:Y:S02]  /*0920*/  IMAD.MOV R2, RZ, RZ, -R2 ;  /* 0x000000ffff027224 */ /* 0x000fe400078e0a02 */
[----:B------:R-:W-:Y:S02]  /*0930*/  @!P5 IMAD.IADD R5, R5, 0x1, -R0 ;  /* 0x000000010505d824 */ /* 0x000fe400078e0a00 */
[----:B------:R-:W-:-:S03]  /*0940*/  IMAD R2, R10, R2, R3 ;  /* 0x000000020a027224 */ /* 0x000fc600078e0203 */
[----:B------:R-:W-:Y:S02]  /*0950*/  ISETP.GT.U32.AND P5, PT, R0, R5, PT ;  /* 0x000000050000720c */ /* 0x000fe40003fa4070 */
[----:B------:R-:W-:-:S11]  /*0960*/  ISETP.GT.U32.AND P3, PT, R25, R2, PT ;  /* 0x000000021900720c */ /* 0x000fd60003f64070 */
[----:B------:R-:W-:Y:S01]  /*0970*/  @!P5 IMAD.IADD R5, R5, 0x1, -R0 ;  /* 0x000000010505d824 */ /* 0x000fe200078e0a00 */
[----:B------:R-:W-:Y:S02]  /*0980*/  ISETP.GE.AND P5, PT, R4, RZ, PT ;  /* 0x000000ff0400720c */ /* 0x000fe40003fa6270 */
[----:B------:R-:W-:Y:S01]  /*0990*/  @!P3 IADD3 R2, PT, PT, R2, -R10, RZ ;  /* 0x8000000a0202b210 */ /* 0x000fe20007ffe0ff */
[----:B------:R-:W-:-:S03]  /*09a0*/  @!P6 IMAD.MOV R5, RZ, RZ, -R5 ;  /* 0x000000ffff05e224 */ /* 0x000fc600078e0a05 */
[----:B------:R-:W-:-:S13]  /*09b0*/  ISETP.GT.U32.AND P3, PT, R25, R2, PT ;  /* 0x000000021900720c */ /* 0x000fda0003f64070 */
[----:B------:R-:W-:Y:S01]  /*09c0*/  @!P3 IMAD.IADD R2, R2, 0x1, -R10 ;  /* 0x000000010202b824 */ /* 0x000fe200078e0a0a */
[----:B------:R-:W-:-:S04]  /*09d0*/  ISETP.NE.AND P3, PT, R19, RZ, PT ;  /* 0x000000ff1300720c */ /* 0x000fc80003f65270 */
[----:B------:R-:W-:-:S04]  /*09e0*/  @!P5 IADD3 R2, PT, PT, -R2, RZ, RZ ;  /* 0x000000ff0202d210 */ /* 0x000fc80007ffe1ff */
[----:B------:R-:W-:-:S05]  /*09f0*/  SEL R0, R9, R2, !P1 ;  /* 0x0000000209007207 */ /* 0x000fca0004800000 */
[----:B------:R-:W-:-:S05]  /*0a00*/  @!P3 LOP3.LUT R5, RZ, R19, RZ, 0x33, !PT ;  /* 0x00000013ff05b212 */ /* 0x000fca00078e33ff */
[----:B------:R-:W-:-:S07]  /*0a10*/  IMAD.MOV.U32 R16, RZ, RZ, R5 ;  /* 0x000000ffff107224 */ /* 0x000fce00078e0005 */
.L_x_3:
[----:B------:R-:W-:Y:S05]  /*0a20*/  BSYNC.RECONVERGENT B0 ;  /* 0x0000000000007941 */ /* 0x000fea0003800200 */
.L_x_2:
[----:B------:R-:W-:Y:S01]  /*0a30*/  ISETP.LE.AND P5, PT, R8, R19, PT ;  /* 0x000000130800720c */ /* 0x000fe20003fa3270 */
[----:B------:R-:W-:Y:S01]  /*0a40*/  BSSY.RECONVERGENT B0, `(.L_x_4) ;  /* 0x000002e000007945 */ /* 0x000fe20003800200 */
[----:B------:R-:W-:-:S11]  /*0a50*/  ISETP.GT.AND P3, PT, R28, -0x1, PT ;  /* 0xffffffff1c00780c */ /* 0x000fd60003f64270 */
[----:B------:R-:W-:Y:S05]  /*0a60*/  @P0 BRA P5, `(.L_x_5) ;  /* 0x0000000000ac0947 */ /* 0x000fea0002800000 */
[----:B------:R-:W-:Y:S01]  /*0a70*/  IABS R22, R19 ;  /* 0x0000001300167213 */ /* 0x000fe20000000000 */
[----:B------:R-:W0:Y:S01]  /*0a80*/  I2F.RP R26, R10 ;  /* 0x0000000a001a7306 */ /* 0x000e220000209400 */
[----:B------:R-:W-:Y:S01]  /*0a90*/  IMAD.MOV.U32 R4, RZ, RZ, RZ ;  /* 0x000000ffff047224 */ /* 0x000fe200078e00ff */
[----:B------:R-:W-:-:S06]  /*0aa0*/  ISETP.GE.AND P6, PT, R23, RZ, PT ;  /* 0x000000ff1700720c */ /* 0x000fcc0003fc6270 */
[----:B------:R-:W1:Y:S08]  /*0ab0*/  I2F.RP R17, R22 ;  /* 0x0000001600117306 */ /* 0x000e700000209400 */
[----:B0-----:R-:W0:Y:S08]  /*0ac0*/  MUFU.RCP R26, R26 ;  /* 0x0000001a001a7308 */ /* 0x001e300000001000 */
[----:B-1----:R-:W1:Y:S01]  /*0ad0*/  MUFU.RCP R17, R17 ;  /* 0x0000001100117308 */ /* 0x002e620000001000 */
[----:B0-----:R-:W-:Y:S01]  /*0ae0*/  VIADD R2, R26, 0xffffffe ;  /* 0x0ffffffe1a027836 */ /* 0x001fe20000000000 */
[----:B------:R-:W-:-:S06]  /*0af0*/  IADD3 R26, PT, PT, R6, R21, RZ ;  /* 0x00000015061a7210 */ /* 0x000fcc0007ffe0ff */
[----:B------:R0:W2:Y:S01]  /*0b00*/  F2I.FTZ.U32.TRUNC.NTZ R3, R2 ;  /* 0x0000000200037305 */ /* 0x0000a2000021f000 */
[----:B-1----:R-:W-:Y:S02]  /*0b10*/  VIADD R5, R17, 0xffffffe ;  /* 0x0ffffffe11057836 */ /* 0x002fe40000000000 */
[----:B0-----:R-:W-:-:S05]  /*0b20*/  IMAD.MOV.U32 R2, RZ, RZ, RZ ;  /* 0x000000ffff027224 */ /* 0x001fca00078e00ff */
[----:B------:R-:W0:Y:S01]  /*0b30*/  F2I.FTZ.U32.TRUNC.NTZ R5, R5 ;  /* 0x0000000500057305 */ /* 0x000e22000021f000 */
[----:B--2---:R-:W-:-:S04]  /*0b40*/  IMAD.MOV R29, RZ, RZ, -R3 ;  /* 0x000000ffff1d7224 */ /* 0x004fc800078e0a03 */
[----:B------:R-:W-:-:S04]  /*0b50*/  IMAD R17, R29, R10, RZ ;  /* 0x0000000a1d117224 */ /* 0x000fc800078e02ff */
[----:B------:R-:W-:Y:S01]  /*0b60*/  IMAD.HI.U32 R17, R3, R17, R2 ;  /* 0x0000001103117227 */ /* 0x000fe200078e0002 */
[----:B------:R-:W-:Y:S02]  /*0b70*/  IABS R3, R26 ;  /* 0x0000001a00037213 */ /* 0x000fe40000000000 */
[----:B0-----:R-:W-:-:S03]  /*0b80*/  IADD3 R25, PT, PT, RZ, -R5, RZ ;  /* 0x80000005ff197210 */ /* 0x001fc60007ffe0ff */
[----:B------:R-:W-:-:S04]  /*0b90*/  IMAD.HI.U32 R2, R17, R3, RZ ;  /* 0x0000000311027227 */ /* 0x000fc800078e00ff */
[----:B------:R-:W-:Y:S02]  /*0ba0*/  IMAD R25, R25, R22, RZ ;  /* 0x0000001619197224 */ /* 0x000fe400078e02ff */
[----:B------:R-:W-:Y:S02]  /*0bb0*/  IMAD.MOV R2, RZ, RZ, -R2 ;  /* 0x000000ffff027224 */ /* 0x000fe400078e0a02 */
[----:B------:R-:W-:Y:S01]  /*0bc0*/  IMAD.HI.U32 R4, R5, R25, R4 ;  /* 0x0000001905047227 */ /* 0x000fe200078e0004 */
[----:B------:R-:W-:-:S03]  /*0bd0*/  IABS R5, R23 ;  /* 0x0000001700057213 */ /* 0x000fc60000000000 */
[----:B------:R-:W-:Y:S02]  /*0be0*/  IMAD R2, R10, R2, R3 ;  /* 0x000000020a027224 */ /* 0x000fe400078e0203 */
[----:B------:R-:W-:-:S04]  /*0bf0*/  IMAD.HI.U32 R4, R4, R5, RZ ;  /* 0x0000000504047227 */ /* 0x000fc800078e00ff */
[----:B------:R-:W-:Y:S02]  /*0c00*/  IMAD.MOV R4, RZ, RZ, -R4 ;  /* 0x000000ffff047224 */ /* 0x000fe400078e0a04 */
[----:B------:R-:W-:Y:S02]  /*0c10*/  IMAD.MOV.U32 R25, RZ, RZ, R10 ;  /* 0x000000ffff197224 */ /* 0x000fe400078e000a */
[----:B------:R-:W-:-:S03]  /*0c20*/  IMAD R5, R22, R4, R5 ;  /* 0x0000000416057224 */ /* 0x000fc600078e0205 */
[----:B------:R-:W-:Y:S02]  /*0c30*/  ISETP.GT.U32.AND P0, PT, R25, R2, PT ;  /* 0x000000021900720c */ /* 0x000fe40003f04070 */
[----:B------:R-:W-:-:S11]  /*0c40*/  ISETP.GT.U32.AND P5, PT, R22, R5, PT ;  /* 0x000000051600720c */ /* 0x000fd60003fa4070 */
[----:B------:R-:W-:Y:S02]  /*0c50*/  @!P0 IMAD.IADD R2, R2, 0x1, -R10 ;  /* 0x0000000102028824 */ /* 0x000fe400078e0a0a */
[----:B------:R-:W-:-:S03]  /*0c60*/  @!P5 IADD3 R5, PT, PT, R5, -R22, RZ ;  /* 0x800000160505d210 */ /* 0x000fc60007ffe0ff */
[----:B------:R-:W-:Y:S02]  /*0c70*/  ISETP.GT.U32.AND P0, PT, R25, R2, PT ;  /* 0x000000021900720c */ /* 0x000fe40003f04070 */
[----:B------:R-:W-:-:S11]  /*0c80*/  ISETP.GT.U32.AND P5, PT, R22, R5, PT ;  /* 0x000000051600720c */ /* 0x000fd60003fa4070 */
[----:B------:R-:W-:Y:S01]  /*0c90*/  @!P0 IMAD.IADD R2, R2, 0x1, -R10 ;  /* 0x0000000102028824 */ /* 0x000fe200078e0a0a */
[----:B------:R-:W-:Y:S01]  /*0ca0*/  ISETP.NE.AND P0, PT, R19, RZ, PT ;  /* 0x000000ff1300720c */ /* 0x000fe20003f05270 */
[----:B------:R-:W-:Y:S01]  /*0cb0*/  @!P5 IMAD.IADD R5, R5, 0x1, -R22 ;  /* 0x000000010505d824 */ /* 0x000fe200078e0a16 */
[----:B------:R-:W-:-:S04]  /*0cc0*/  ISETP.GE.AND P5, PT, R26, RZ, PT ;  /* 0x000000ff1a00720c */ /* 0x000fc80003fa6270 */
[----:B------:R-:W-:-:S05]  /*0cd0*/  MOV R22, R5 ;  /* 0x0000000500167202 */ /* 0x000fca0000000f00 */
[----:B------:R-:W-:Y:S02]  /*0ce0*/  @!P6 IMAD.MOV R22, RZ, RZ, -R22 ;  /* 0x000000ffff16e224 */ /* 0x000fe400078e0a16 */
[----:B------:R-:W-:Y:S02]  /*0cf0*/  @!P0 LOP3.LUT R22, RZ, R19, RZ, 0x33, !PT ;  /* 0x00000013ff168212 */ /* 0x000fe400078e33ff */
[----:B------:R-:W-:-:S05]  /*0d00*/  @!P5 IMAD.MOV R2, RZ, RZ, -R2 ;  /* 0x000000ffff02d224 */ /* 0x000fca00078e0a02 */
[----:B------:R-:W-:-:S07]  /*0d10*/  SEL R26, R9, R2, !P1 ;  /* 0x00000002091a7207 */ /* 0x000fce0004800000 */
.L_x_5:
[----:B------:R-:W-:Y:S05]  /*0d20*/  BSYNC.RECONVERGENT B0 ;  /* 0x0000000000007941 */ /* 0x000fea0003800200 */
.L_x_4:
[----:B------:R-:W-:Y:S01]  /*0d30*/  ISETP.LT.AND P5, PT, R8, R19, PT ;  /* 0x000000130800720c */ /* 0x000fe20003fa1270 */
[----:B------:R-:W-:Y:S01]  /*0d40*/  BSSY.RECONVERGENT B0, `(.L_x_6) ;  /* 0x0000032000007945 */ /* 0x000fe20003800200 */
[----:B------:R-:W-:Y:S01]  /*0d50*/  IMAD R5, R20, R21, R27 ;  /* 0x0000001514057224 */ /* 0x000fe200078e021b */
[C---:B------:R-:W-:Y:S01]  /*0d60*/  ISETP.GE.AND P0, PT, R8.reuse, R19, PT ;  /* 0x000000130800720c */ /* 0x040fe20003f06270 */
[----:B------:R-:W-:Y:S01]  /*0d70*/  IMAD.IADD R20, R8, 0x1, R19 ;  /* 0x0000000108147824 */ /* 0x000fe200078e0213 */
[----:B------:R-:W-:Y:S01]  /*0d80*/  MOV R27, R8 ;  /* 0x00000008001b7202 */ /* 0x000fe20000000f00 */
[----:B------:R-:W-:-:S07]  /*0d90*/  IMAD.MOV.U32 R2, RZ, RZ, R24 ;  /* 0x000000ffff027224 */ /* 0x000fce00078e0018 */
[----:B------:R-:W-:Y:S05]  /*0da0*/  @P4 BRA P5, `(.L_x_7) ;  /* 0x0000000000ac4947 */ /* 0x000fea0002800000 */
[----:B------:R-:W-:Y:S01]  /*0db0*/  IABS R4, R19 ;  /* 0x0000001300047213 */ /* 0x000fe20000000000 */
[----:B------:R-:W-:Y:S01]  /*0dc0*/  HFMA2 R2, -RZ, RZ, 0, 0 ;  /* 0x00000000ff027431 */ /* 0x000fe200000001ff */
[----:B------:R-:W-:Y:S02]  /*0dd0*/  IABS R27, R20 ;  /* 0x00000014001b7213 */ /* 0x000fe40000000000 */
[----:B------:R-:W0:Y:S01]  /*0de0*/  I2F.RP R17, R4 ;  /* 0x0000000400117306 */ /* 0x000e220000209400 */
[----:B------:R-:W-:-:S07]  /*0df0*/  ISETP.GE.AND P5, PT, R20, RZ, PT ;  /* 0x000000ff1400720c */ /* 0x000fce0003fa6270 */
[----:B0-----:R-:W0:Y:S02]  /*0e00*/  MUFU.RCP R17, R17 ;  /* 0x0000001100117308 */ /* 0x001e240000001000 */
[----:B0-----:R-:W-:-:S06]  /*0e10*/  VIADD R3, R17, 0xffffffe ;  /* 0x0ffffffe11037836 */ /* 0x001fcc0000000000 */
[----:B------:R-:W0:Y:S02]  /*0e20*/  F2I.FTZ.U32.TRUNC.NTZ R3, R3 ;  /* 0x0000000300037305 */ /* 0x000e24000021f000 */
[----:B0-----:R-:W-:-:S04]  /*0e30*/  IMAD.MOV R25, RZ, RZ, -R3 ;  /* 0x000000ffff197224 */ /* 0x001fc800078e0a03 */
[----:B------:R-:W-:-:S04]  /*0e40*/  IMAD R25, R25, R4, RZ ;  /* 0x0000000419197224 */ /* 0x000fc800078e02ff */
[----:B------:R-:W-:Y:S02]  /*0e50*/  IMAD.HI.U32 R2, R3, R25, R2 ;  /* 0x0000001903027227 */ /* 0x000fe400078e0002 */
[----:B------:R-:W0:Y:S04]  /*0e60*/  I2F.RP R25, R10 ;  /* 0x0000000a00197306 */ /* 0x000e280000209400 */
[----:B------:R-:W-:-:S04]  /*0e70*/  IMAD.HI.U32 R2, R2, R27, RZ ;  /* 0x0000001b02027227 */ /* 0x000fc800078e00ff */
[----:B------:R-:W-:-:S04]  /*0e80*/  IMAD.MOV R2, RZ, RZ, -R2 ;  /* 0x000000ffff027224 */ /* 0x000fc800078e0a02 */
[C---:B------:R-:W-:Y:S02]  /*0e90*/  IMAD R27, R4.reuse, R2, R27 ;  /* 0x00000002041b7224 */ /* 0x040fe400078e021b */
[----:B------:R-:W-:Y:S01]  /*0ea0*/  IMAD.MOV.U32 R2, RZ, RZ, RZ ;  /* 0x000000ffff027224 */ /* 0x000fe200078e00ff */
[----:B0-----:R-:W0:Y:S02]  /*0eb0*/  MUFU.RCP R25, R25 ;  /* 0x0000001900197308 */ /* 0x001e240000001000 */
[----:B------:R-:W-:-:S13]  /*0ec0*/  ISETP.GT.U32.AND P4, PT, R4, R27, PT ;  /* 0x0000001b0400720c */ /* 0x000fda0003f84070 */
[----:B------:R-:W-:Y:S02]  /*0ed0*/  @!P4 IMAD.IADD R27, R27, 0x1, -R4 ;  /* 0x000000011b1bc824 */ /* 0x000fe400078e0a04 */
[----:B0-----:R-:W-:Y:S02]  /*0ee0*/  VIADD R3, R25, 0xffffffe ;  /* 0x0ffffffe19037836 */ /* 0x001fe40000000000 */
[----:B------:R-:W-:Y:S01]  /*0ef0*/  IMAD.MOV.U32 R25, RZ, RZ, R10 ;  /* 0x000000ffff197224 */ /* 0x000fe200078e000a */
[----:B------:R-:W-:-:S03]  /*0f00*/  ISETP.GT.U32.AND P4, PT, R4, R27, PT ;  /* 0x0000001b0400720c */ /* 0x000fc60003f84070 */
[----:B------:R-:W0:Y:S10]  /*0f10*/  F2I.FTZ.U32.TRUNC.NTZ R3, R3 ;  /* 0x0000000300037305 */ /* 0x000e34000021f000 */
[----:B------:R-:W-:-:S04]  /*0f20*/  @!P4 IMAD.IADD R27, R27, 0x1, -R4 ;  /* 0x000000011b1bc824 */ /* 0x000fc800078e0a04 */
[----:B------:R-:W-:Y:S01]  /*0f30*/  @!P5 IMAD.MOV R27, RZ, RZ, -R27 ;  /* 0x000000ffff1bd224 */ /* 0x000fe200078e0a1b */
[----:B0-----:R-:W-:-:S05]  /*0f40*/  IADD3 R17, PT, PT, RZ, -R3, RZ ;  /* 0x80000003ff117210 */ /* 0x001fca0007ffe0ff */
[----:B------:R-:W-:-:S04]  /*0f50*/  IMAD R17, R17, R10, RZ ;  /* 0x0000000a11117224 */ /* 0x000fc800078e02ff */
[----:B------:R-:W-:-:S04]  /*0f60*/  IMAD.HI.U32 R17, R3, R17, R2 ;  /* 0x0000001103117227 */ /* 0x000fc800078e0002 */
[----:B------:R-:W-:-:S05]  /*0f70*/  IMAD.IADD R2, R24, 0x1, R21 ;  /* 0x0000000118027824 */ /* 0x000fca00078e0215 */
[----:B------:R-:W-:-:S05]  /*0f80*/  IABS R3, R2 ;  /* 0x0000000200037213 */ /* 0x000fca0000000000 */
[----:B------:R-:W-:-:S05]  /*0f90*/  IMAD.HI.U32 R4, R17, R3, RZ ;  /* 0x0000000311047227 */ /* 0x000fca00078e00ff */
[----:B------:R-:W-:-:S05]  /*0fa0*/  IADD3 R4, PT, PT, -R4, RZ, RZ ;  /* 0x000000ff04047210 */ /* 0x000fca0007ffe1ff */
[----:B------:R-:W-:-:S05]  /*0fb0*/  IMAD R3, R10, R4, R3 ;  /* 0x000000040a037224 */ /* 0x000fca00078e0203 */
[----:B------:R-:W-:-:S13]  /*0fc0*/  ISETP.GT.U32.AND P4, PT, R25, R3, PT ;  /* 0x000000031900720c */ /* 0x000fda0003f84070 */
[----:B------:R-:W-:Y:S01]  /*0fd0*/  @!P4 IMAD.IADD R3, R3, 0x1, -R10 ;  /* 0x000000010303c824 */ /* 0x000fe200078e0a0a */
[----:B------:R-:W-:-:S04]  /*0fe0*/  ISETP.GE.AND P4, PT, R2, RZ, PT ;  /* 0x000000ff0200720c */ /* 0x000fc80003f86270 */
[----:B------:R-:W-:-:S13]  /*0ff0*/  ISETP.GT.U32.AND P6, PT, R25, R3, PT ;  /* 0x000000031900720c */ /* 0x000fda0003fc4070 */
[----:B------:R-:W-:Y:S01]  /*1000*/  @!P6 IMAD.IADD R3, R3, 0x1, -R10 ;  /* 0x000000010303e824 */ /* 0x000fe200078e0a0a */
[----:B------:R-:W-:-:S04]  /*1010*/  ISETP.NE.AND P6, PT, R19, RZ, PT ;  /* 0x000000ff1300720c */ /* 0x000fc80003fc5270 */
[----:B------:R-:W-:-:S05]  /*1020*/  MOV R2, R3 ;  /* 0x0000000300027202 */ /* 0x000fca0000000f00 */
[----:B------:R-:W-:-:S04]  /*1030*/  @!P4 IMAD.MOV R2, RZ, RZ, -R2 ;  /* 0x000000ffff02c224 */ /* 0x000fc800078e0a02 */
[----:B------:R-:W-:Y:S02]  /*1040*/  @!P6 LOP3.LUT R27, RZ, R19, RZ, 0x33, !PT ;  /* 0x00000013ff1be212 */ /* 0x000fe400078e33ff */
[----:B------:R-:W-:-:S07]  /*1050*/  SEL R2, R9, R2, !P1 ;  /* 0x0000000209027207 */ /* 0x000fce0004800000 */
.L_x_7:
[----:B------:R-:W-:Y:S05]  /*1060*/  BSYNC.RECONVERGENT B0 ;  /* 0x0000000000007941 */ /* 0x000fea0003800200 */
.L_x_6:
[----:B------:R-:W-:Y:S01]  /*1070*/  ISETP.LT.AND P4, PT, R8, R19, PT ;  /* 0x000000130800720c */ /* 0x000fe20003f81270 */
[----:B------:R-:W-:Y:S01]  /*1080*/  BSSY.RECONVERGENT B0, `(.L_x_8) ;  /* 0x0000034000007945 */ /* 0x000fe20003800200 */
[-C--:B------:R-:W-:Y:S01]  /*1090*/  IMAD R4, R16, R21.reuse, R0 ;  /* 0x0000001510047224 */ /* 0x080fe200078e0200 */
[-C--:B------:R-:W-:Y:S01]  /*10a0*/  ISETP.LT.AND P0, PT, R6, R21.reuse, !P0 ;  /* 0x000000150600720c */ /* 0x080fe20004701270 */
[----:B------:R-:W-:Y:S01]  /*10b0*/  IMAD R3, R22, R21, R26 ;  /* 0x0000001516037224 */ /* 0x000fe200078e021a */
[----:B------:R-:W-:Y:S01]  /*10c0*/  MOV R0, R7 ;  /* 0x0000000700007202 */ /* 0x000fe20000000f00 */
[----:B------:R-:W-:Y:S02]  /*10d0*/  IMAD R2, R27, R21, R2 ;  /* 0x000000151b027224 */ /* 0x000fe400078e0202 */
[----:B------:R-:W-:-:S05]  /*10e0*/  IMAD.MOV.U32 R16, RZ, RZ, R8 ;  /* 0x000000ffff107224 */ /* 0x000fca00078e0008 */
[----:B------:R-:W-:Y:S05]  /*10f0*/  @P2 BRA P4, `(.L_x_9) ;  /* 0x0000000000b02947 */ /* 0x000fea0002000000 */
[----:B------:R-:W-:Y:S01]  /*1100*/  IABS R0, R19 ;  /* 0x0000001300007213 */ /* 0x000fe20000000000 */
[----:B------:R-:W0:Y:S08]  /*1110*/  I2F.RP R28, R10 ;  /* 0x0000000a001c7306 */ /* 0x000e300000209400 */
[----:B------:R-:W1:Y:S08]  /*1120*/  I2F.RP R22, R0 ;  /* 0x0000000000167306 */ /* 0x000e700000209400 */
[----:B0-----:R-:W0:Y:S08]  /*1130*/  MUFU.RCP R28, R28 ;  /* 0x0000001c001c7308 */ /* 0x001e300000001000 */
[----:B-1----:R-:W1:Y:S01]  /*1140*/  MUFU.RCP R22, R22 ;  /* 0x0000001600167308 */ /* 0x002e620000001000 */
[----:B0-----:R-:W-:-:S07]  /*1150*/  VIADD R17, R28, 0xffffffe ;  /* 0x0ffffffe1c117836 */ /* 0x001fce0000000000 */
[----:B------:R-:W-:Y:S01]  /*1160*/  F2I.FTZ.U32.TRUNC.NTZ R17, R17 ;  /* 0x0000001100117305 */ /* 0x000fe2000021f000 */
[----:B-1----:R-:W-:-:S07]  /*1170*/  VIADD R26, R22, 0xffffffe ;  /* 0x0ffffffe161a7836 */ /* 0x002fce0000000000 */
[----:B------:R0:W1:Y:S02]  /*1180*/  F2I.FTZ.U32.TRUNC.NTZ R27, R26 ;  /* 0x0000001a001b7305 */ /* 0x000064000021f000 */
[----:B0-----:R-:W-:Y:S02]  /*1190*/  HFMA2 R26, -RZ, RZ, 0, 0 ;  /* 0x00000000ff1a7431 */ /* 0x001fe400000001ff */
[----:B-1----:R-:W-:-:S04]  /*11a0*/  IMAD.MOV R25, RZ, RZ, -R27 ;  /* 0x000000ffff197224 */ /* 0x002fc800078e0a1b */
[----:B------:R-:W-:-:S04]  /*11b0*/  IMAD R25, R25, R0, RZ ;  /* 0x0000000019197224 */ /* 0x000fc800078e02ff */
[----:B------:R-:W-:Y:S01]  /*11c0*/  IMAD.HI.U32 R16, R27, R25, R26 ;  /* 0x000000191b107227 */ /* 0x000fe200078e001a */
[----:B------:R-:W-:-:S03]  /*11d0*/  IABS R27, R20 ;  /* 0x00000014001b7213 */ /* 0x000fc60000000000 */
[----:B------:R-:W-:Y:S02]  /*11e0*/  IMAD.MOV R25, RZ, RZ, -R17 ;  /* 0x000000ffff197224 */ /* 0x000fe400078e0a11 */
[----:B------:R-:W-:-:S04]  /*11f0*/  IMAD.HI.U32 R16, R16, R27, RZ ;  /* 0x0000001b10107227 */ /* 0x000fc800078e00ff */
[----:B------:R-:W-:Y:S02]  /*1200*/  IMAD.MOV R16, RZ, RZ, -R16 ;  /* 0x000000ffff107224 */ /* 0x000fe400078e0a10 */
[----:B------:R-:W-:Y:S02]  /*1210*/  IMAD R25, R25, R10, RZ ;  /* 0x0000000a19197224 */ /* 0x000fe400078e02ff */
[----:B------:R-:W-:Y:S01]  /*1220*/  IMAD R27, R0, R16, R27 ;  /* 0x00000010001b7224 */ /* 0x000fe200078e021b */
[----:B------:R-:W-:Y:S01]  /*1230*/  MOV R16, RZ ;  /* 0x000000ff00107202 */ /* 0x000fe20000000f00 */
[----:B------:R-:W-:-:S03]  /*1240*/  IMAD.IADD R26, R7, 0x1, R21 ;  /* 0x00000001071a7824 */ /* 0x000fc600078e0215 */
[----:B------:R-:W-:Y:S01]  /*1250*/  ISETP.GT.U32.AND P2, PT, R0, R27, PT ;  /* 0x0000001b0000720c */ /* 0x000fe20003f44070 */
[----:B------:R-:W-:Y:S01]  /*1260*/  IMAD.HI.U32 R17, R17, R25, R16 ;  /* 0x0000001911117227 */ /* 0x000fe200078e0010 */
[----:B------:R-:W-:-:S05]  /*1270*/  IABS R16, R26 ;  /* 0x0000001a00107213 */ /* 0x000fca0000000000 */
[----:B------:R-:W-:-:S04]  /*1280*/  IMAD.HI.U32 R22, R17, R16, RZ ;  /* 0x0000001011167227 */ /* 0x000fc800078e00ff */
[----:B------:R-:W-:Y:S02]  /*1290*/  IMAD.MOV R25, RZ, RZ, -R22 ;  /* 0x000000ffff197224 */ /* 0x000fe400078e0a16 */
[----:B------:R-:W-:Y:S01]  /*12a0*/  @!P2 IMAD.IADD R27, R27, 0x1, -R0 ;  /* 0x000000011b1ba824 */ /* 0x000fe200078e0a00 */
[----:B------:R-:W-:Y:S01]  /*12b0*/  ISETP.GE.AND P2, PT, R26, RZ, PT ;  /* 0x000000ff1a00720c */ /* 0x000fe20003f46270 */
[----:B------:R-:W-:Y:S01]  /*12c0*/  IMAD R22, R10, R25, R16 ;  /* 0x000000190a167224 */ /* 0x000fe200078e0210 */
[----:B------:R-:W-:Y:S02]  /*12d0*/  MOV R25, R10 ;  /* 0x0000000a00197202 */ /* 0x000fe40000000f00 */
[----:B------:R-:W-:Y:S02]  /*12e0*/  ISETP.GT.U32.AND P6, PT, R0, R27, PT ;  /* 0x0000001b0000720c */ /* 0x000fe40003fc4070 */
[----:B------:R-:W-:-:S11]  /*12f0*/  ISETP.GT.U32.AND P4, PT, R25, R22, PT ;  /* 0x000000161900720c */ /* 0x000fd60003f84070 */
[----:B------:R-:W-:Y:S02]  /*1300*/  @!P6 IADD3 R27, PT, PT, R27, -R0, RZ ;  /* 0x800000001b1be210 */ /* 0x000fe40007ffe0ff */
[----:B------:R-:W-:Y:S01]  /*1310*/  @!P4 IMAD.IADD R22, R22, 0x1, -R10 ;  /* 0x000000011616c824 */ /* 0x000fe200078e0a0a */
[----:B------:R-:W-:Y:S02]  /*1320*/  ISETP.GE.AND P4, PT, R20, RZ, PT ;  /* 0x000000ff1400720c */ /* 0x000fe40003f86270 */
[----:B------:R-:W-:Y:S01]  /*1330*/  ISETP.NE.AND P6, PT, R19, RZ, PT ;  /* 0x000000ff1300720c */ /* 0x000fe20003fc5270 */
[----:B------:R-:W-:Y:S01]  /*1340*/  IMAD.MOV.U32 R16, RZ, RZ, R27 ;  /* 0x000000ffff107224 */ /* 0x000fe200078e001b */
[----:B------:R-:W-:-:S09]  /*1350*/  ISETP.GT.U32.AND P5, PT, R25, R22, PT ;  /* 0x000000161900720c */ /* 0x000fd20003fa4070 */
[----:B------:R-:W-:Y:S02]  /*1360*/  @!P4 IMAD.MOV R16, RZ, RZ, -R16 ;  /* 0x000000ffff10c224 */ /* 0x000fe400078e0a10 */
[----:B------:R-:W-:Y:S02]  /*1370*/  @!P6 LOP3.LUT R16, RZ, R19, RZ, 0x33, !PT ;  /* 0x00000013ff10e212 */ /* 0x000fe400078e33ff */
[----:B------:R-:W-:-:S05]  /*1380*/  @!P5 IMAD.IADD R22, R22, 0x1, -R10 ;  /* 0x000000011616d824 */ /* 0x000fca00078e0a0a */
[----:B------:R-:W-:-:S05]  /*1390*/  MOV R0, R22 ;  /* 0x0000001600007202 */ /* 0x000fca0000000f00 */
[----:B------:R-:W-:-:S05]  /*13a0*/  @!P2 IMAD.MOV R0, RZ, RZ, -R0 ;  /* 0x000000ffff00a224 */ /* 0x000fca00078e0a00 */
[----:B------:R-:W-:-:S07]  /*13b0*/  SEL R0, R9, R0, !P1 ;  /* 0x0000000009007207 */ /* 0x000fce0004800000 */
.L_x_9:
[----:B------:R-:W-:Y:S05]  /*13c0*/  BSYNC.RECONVERGENT B0 ;  /* 0x0000000000007941 */ /* 0x000fea0003800200 */
.L_x_8:
[----:B------:R-:W-:Y:S01]  /*13d0*/  BSSY.RECONVERGENT B0, `(.L_x_10) ;  /* 0x0000031000007945 */ /* 0x000fe20003800200 */
[----:B------:R-:W-:Y:S01]  /*13e0*/  IMAD R0, R16, R21, R0 ;  /* 0x0000001510007224 */ /* 0x000fe200078e0200 */
[----:B------:R-:W-:Y:S01]  /*13f0*/  MOV R26, R8 ;  /* 0x00000008001a7202 */ /* 0x000fe20000000f00 */
[----:B------:R-:W-:Y:S01]  /*1400*/  IMAD.MOV.U32 R22, RZ, RZ, R6 ;  /* 0x000000ffff167224 */ /* 0x000fe200078e0006 */
[----:B------:R-:W-:Y:S06]  /*1410*/  @P0 BRA P3, `(.L_x_11) ;  /* 0x0000000000b00947 */ /* 0x000fec0001800000 */
[----:B------:R-:W-:Y:S01]  /*1420*/  IABS R22, R19 ;  /* 0x0000001300167213 */ /* 0x000fe20000000000 */
[----:B------:R-:W0:Y:S01]  /*1430*/  I2F.RP R28, R10 ;  /* 0x0000000a001c7306 */ /* 0x000e220000209400 */
[----:B------:R-:W-:Y:S01]  /*1440*/  IMAD.MOV.U32 R16, RZ, RZ, RZ ;  /* 0x000000ffff107224 */ /* 0x000fe200078e00ff */
[----:B------:R-:W-:-:S06]  /*1450*/  ISETP.GE.AND P0, PT, R20, RZ, PT ;  /* 0x000000ff1400720c */ /* 0x000fcc0003f06270 */
[----:B------:R-:W1:Y:S08]  /*1460*/  I2F.RP R25, R22 ;  /* 0x0000001600197306 */ /* 0x000e700000209400 */
[----:B0-----:R-:W-:Y:S08]  /*1470*/  MUFU.RCP R28, R28 ;  /* 0x0000001c001c7308 */ /* 0x001ff00000001000 */
[----:B-1----:R-:W0:Y:S02]  /*1480*/  MUFU.RCP R25, R25 ;  /* 0x0000001900197308 */ /* 0x002e240000001000 */
[----:B0-----:R-:W-:-:S06]  /*1490*/  VIADD R26, R25, 0xffffffe ;  /* 0x0ffffffe191a7836 */ /* 0x001fcc0000000000 */
[----:B------:R0:W1:Y:S02]  /*14a0*/  F2I.FTZ.U32.TRUNC.NTZ R17, R26 ;  /* 0x0000001a00117305 */ /* 0x000064000021f000 */
[----:B0-----:R-:W-:-:S04]  /*14b0*/  IADD3 R26, PT, PT, R6, R21, RZ ;  /* 0x00000015061a7210 */ /* 0x001fc80007ffe0ff */
[----:B------:R-:W-:Y:S02]  /*14c0*/  ISETP.GE.AND P4, PT, R26, RZ, PT ;  /* 0x000000ff1a00720c */ /* 0x000fe40003f86270 */
[----:B-1----:R-:W-:-:S05]  /*14d0*/  IADD3 R27, PT, PT, RZ, -R17, RZ ;  /* 0x80000011ff1b7210 */ /* 0x002fca0007ffe0ff */
[----:B------:R-:W-:-:S04]  /*14e0*/  IMAD R27, R27, R22, RZ ;  /* 0x000000161b1b7224 */ /* 0x000fc800078e02ff */
[----:B------:R-:W-:Y:S01]  /*14f0*/  IMAD.HI.U32 R16, R17, R27, R16 ;  /* 0x0000001b11107227 */ /* 0x000fe200078e0010 */
[----:B------:R-:W-:-:S03]  /*1500*/  IABS R27, R20 ;  /* 0x00000014001b7213 */ /* 0x000fc60000000000 */
[----:B------:R-:W-:Y:S02]  /*1510*/  VIADD R17, R28, 0xffffffe ;  /* 0x0ffffffe1c117836 */ /* 0x000fe40000000000 */
[----:B------:R-:W-:-:S04]  /*1520*/  IMAD.HI.U32 R16, R16, R27, RZ ;  /* 0x0000001b10107227 */ /* 0x000fc800078e00ff */
[----:B------:R-:W0:Y:S01]  /*1530*/  F2I.FTZ.U32.TRUNC.NTZ R17, R17 ;  /* 0x0000001100117305 */ /* 0x000e22000021f000 */
[----:B------:R-:W-:-:S04]  /*1540*/  IMAD.MOV R16, RZ, RZ, -R16 ;  /* 0x000000ffff107224 */ /* 0x000fc800078e0a10 */
[----:B------:R-:W-:Y:S02]  /*1550*/  IMAD R27, R22, R16, R27 ;  /* 0x00000010161b7224 */ /* 0x000fe400078e021b */
[----:B------:R-:W-:-:S03]  /*1560*/  IMAD.MOV.U32 R16, RZ, RZ, RZ ;  /* 0x000000ffff107224 */ /* 0x000fc600078e00ff */
[----:B------:R-:W-:Y:S02]  /*1570*/  ISETP.GT.U32.AND P2, PT, R22, R27, PT ;  /* 0x0000001b1600720c */ /* 0x000fe40003f44070 */
[----:B0-----:R-:W-:-:S05]  /*1580*/  IADD3 R25, PT, PT, RZ, -R17, RZ ;  /* 0x80000011ff197210 */ /* 0x001fca0007ffe0ff */
[----:B------:R-:W-:-:S06]  /*1590*/  IMAD R25, R25, R10, RZ ;  /* 0x0000000a19197224 */ /* 0x000fcc00078e02ff */
[----:B------:R-:W-:Y:S01]  /*15a0*/  @!P2 IADD3 R27, PT, PT, R27, -R22, RZ ;  /* 0x800000161b1ba210 */ /* 0x000fe20007ffe0ff */
[----:B------:R-:W-:Y:S01]  /*15b0*/  IMAD.HI.U32 R17, R17, R25, R16 ;  /* 0x0000001911117227 */ /* 0x000fe200078e0010 */
[----:B------:R-:W-:Y:S02]  /*15c0*/  IABS R16, R26 ;  /* 0x0000001a00107213 */ /* 0x000fe40000000000 */
[----:B------:R-:W-:-:S03]  /*15d0*/  ISETP.GT.U32.AND P2, PT, R22, R27, PT ;  /* 0x0000001b1600720c */ /* 0x000fc60003f44070 */
[----:B------:R-:W-:-:S04]  /*15e0*/  IMAD.HI.U32 R20, R17, R16, RZ ;  /* 0x0000001011147227 */ /* 0x000fc800078e00ff */
[----:B------:R-:W-:-:S04]  /*15f0*/  IMAD.MOV R25, RZ, RZ, -R20 ;  /* 0x000000ffff197224 */ /* 0x000fc800078e0a14 */
[----:B------:R-:W-:Y:S02]  /*1600*/  IMAD R16, R10, R25, R16 ;  /* 0x000000190a107224 */ /* 0x000fe400078e0210 */
[----:B------:R-:W-:Y:S02]  /*1610*/  IMAD.MOV.U32 R25, RZ, RZ, R10 ;  /* 0x000000ffff197224 */ /* 0x000fe400078e000a */
[----:B------:R-:W-:Y:S01]  /*1620*/  @!P2 IMAD.IADD R27, R27, 0x1, -R22 ;  /* 0x000000011b1ba824 */ /* 0x000fe200078e0a16 */
[----:B------:R-:W-:Y:S02]  /*1630*/  ISETP.NE.AND P2, PT, R19, RZ, PT ;  /* 0x000000ff1300720c */ /* 0x000fe40003f45270 */
[----:B------:R-:W-:Y:S01]  /*1640*/  ISETP.GT.U32.AND P3, PT, R25, R16, PT ;  /* 0x000000101900720c */ /* 0x000fe20003f64070 */
[----:B------:R-:W-:-:S05]  /*1650*/  IMAD.MOV.U32 R26, RZ, RZ, R27 ;  /* 0x000000ffff1a7224 */ /* 0x000fca00078e001b */
[----:B------:R-:W-:-:S05]  /*1660*/  @!P0 IADD3 R26, PT, PT, -R26, RZ, RZ ;  /* 0x000000ff1a1a8210 */ /* 0x000fca0007ffe1ff */
[----:B------:R-:W-:Y:S02]  /*1670*/  @!P2 LOP3.LUT R26, RZ, R19, RZ, 0x33, !PT ;  /* 0x00000013ff1aa212 */ /* 0x000fe400078e33ff */
[----:B------:R-:W-:-:S05]  /*1680*/  @!P3 IMAD.IADD R16, R16, 0x1, -R10 ;  /* 0x000000011010b824 */ /* 0x000fca00078e0a0a */
[----:B------:R-:W-:-:S13]  /*1690*/  ISETP.GT.U32.AND P3, PT, R25, R16, PT ;  /* 0x000000101900720c */ /* 0x000fda0003f64070 */
[----:B------:R-:W-:-:S05]  /*16a0*/  @!P3 IADD3 R16, PT, PT, R16, -R10, RZ ;  /* 0x8000000a1010b210 */ /* 0x000fca0007ffe0ff */
[----:B------:R-:W-:-:S04]  /*16b0*/  IMAD.MOV.U32 R22, RZ, RZ, R16 ;  /* 0x000000ffff167224 */ /* 0x000fc800078e0010 */
[----:B------:R-:W-:-:S05]  /*16c0*/  @!P4 IMAD.MOV R22, RZ, RZ, -R22 ;  /* 0x000000ffff16c224 */ /* 0x000fca00078e0a16 */
[----:B------:R-:W-:-:S07]  /*16d0*/  SEL R22, R9, R22, !P1 ;  /* 0x0000001609167207 */ /* 0x000fce0004800000 */
.L_x_11:
[----:B------:R-:W-:Y:S05]  /*16e0*/  BSYNC.RECONVERGENT B0 ;  /* 0x0000000000007941 */ /* 0x000fea0003800200 */
.L_x_10:
[----:B------:R-:W-:Y:S01]  /*16f0*/  VIADD R16, R8, 0x1 ;  /* 0x0000000108107836 */ /* 0x000fe20000000000 */
[----:B------:R-:W-:Y:S01]  /*1700*/  BSSY.RECONVERGENT B0, `(.L_x_12) ;  /* 0x0000037000007945 */ /* 0x000fe20003800200 */
[----:B------:R-:W-:Y:S02]  /*1710*/  IMAD R20, R26, R21, R22 ;  /* 0x000000151a147224 */ /* 0x000fe400078e0216 */
[----:B------:R-:W-:Y:S01]  /*1720*/  VIADD R23, R23, 0x2 ;  /* 0x0000000217177836 */ /* 0x000fe20000000000 */
[----:B------:R-:W-:Y:S02]  /*1730*/  LOP3.LUT R26, R21, R24, R16, 0xfe, !PT ;  /* 0x00000018151a7212 */ /* 0x000fe400078efe10 */
[----:B------:R-:W-:Y:S02]  /*1740*/  ISETP.LT.AND P4, PT, R16, R19, PT ;  /* 0x000000131000720c */ /* 0x000fe40003f81270 */
[----:B------:R-:W-:Y:S02]  /*1750*/  ISETP.GT.AND P3, PT, R26, -0x1, PT ;  /* 0xffffffff1a00780c */ /* 0x000fe40003f64270 */
[----:B------:R-:W-:-:S04]  /*1760*/  MOV R22, R16 ;  /* 0x0000001000167202 */ /* 0x000fc80000000f00 */
[----:B------:R-:W-:Y:S02]  /*1770*/  LOP3.LUT R26, R21, R7, R22, 0xfe, !PT ;  /* 0x00000007151a7212 */ /* 0x000fe400078efe16 */
[----:B------:R-:W-:Y:S02]  /*1780*/  ISETP.LT.AND P2, PT, R22, R19, PT ;  /* 0x000000131600720c */ /* 0x000fe40003f41270 */
[----:B------:R-:W-:-:S03]  /*1790*/  ISETP.GT.AND P0, PT, R26, -0x1, PT ;  /* 0xffffffff1a00780c */ /* 0x000fc60003f04270 */
[----:B------:R-:W-:Y:S10]  /*17a0*/  @P3 BRA P4, `(.L_x_13) ;  /* 0x0000000000b03947 */ /* 0x000ff40002000000 */
[----:B------:R-:W-:Y:S01]  /*17b0*/  IABS R25, R19 ;  /* 0x0000001300197213 */ /* 0x000fe20000000000 */
[----:B------:R-:W0:Y:S01]  /*17c0*/  I2F.RP R28, R10 ;  /* 0x0000000a001c7306 */ /* 0x000e220000209400 */
[----:B------:R-:W-:Y:S01]  /*17d0*/  IABS R26, R23 ;  /* 0x00000017001a7213 */ /* 0x000fe20000000000 */
[----:B------:R-:W-:Y:S01]  /*17e0*/  IMAD.IADD R24, R24, 0x1, R21 ;  /* 0x0000000118187824 */ /* 0x000fe200078e0215 */
[----:B------:R-:W-:-:S04]  /*17f0*/  ISETP.NE.AND P4, PT, R19, RZ, PT ;  /* 0x000000ff1300720c */ /* 0x000fc80003f85270 */
[----:B------:R-:W-:Y:S01]  /*1800*/  ISETP.GE.AND P6, PT, R24, RZ, PT ;  /* 0x000000ff1800720c */ /* 0x000fe20003fc6270 */
[----:B------:R-:W1:Y:S08]  /*1810*/  I2F.RP R27, R25 ;  /* 0x00000019001b7306 */ /* 0x000e700000209400 */
[----:B0-----:R-:W-:Y:S08]  /*1820*/  MUFU.RCP R28, R28 ;  /* 0x0000001c001c7308 */ /* 0x001ff00000001000 */
[----:B-1----:R-:W0:Y:S02]  /*1830*/  MUFU.RCP R27, R27 ;  /* 0x0000001b001b7308 */ /* 0x002e240000001000 */
[----:B0-----:R-:W-:-:S06]  /*1840*/  VIADD R17, R27, 0xffffffe ;  /* 0x0ffffffe1b117836 */ /* 0x001fcc0000000000 */
[----:B------:R-:W0:Y:S02]  /*1850*/  F2I.FTZ.U32.TRUNC.NTZ R17, R17 ;  /* 0x0000001100117305 */ /* 0x000e24000021f000 */
[----:B0-----:R-:W-:-:S05]  /*1860*/  IADD3 R16, PT, PT, RZ, -R17, RZ ;  /* 0x80000011ff107210 */ /* 0x001fca0007ffe0ff */
[----:B------:R-:W-:Y:S02]  /*1870*/  IMAD R29, R16, R25, RZ ;  /* 0x00000019101d7224 */ /* 0x000fe400078e02ff */
[----:B------:R-:W-:-:S04]  /*1880*/  IMAD.MOV.U32 R16, RZ, RZ, RZ ;  /* 0x000000ffff107224 */ /* 0x000fc800078e00ff */
[----:B------:R-:W-:-:S06]  /*1890*/  IMAD.HI.U32 R29, R17, R29, R16 ;  /* 0x0000001d111d7227 */ /* 0x000fcc00078e0010 */
[----:B------:R-:W-:-:S04]  /*18a0*/  IMAD.HI.U32 R16, R29, R26, RZ ;  /* 0x0000001a1d107227 */ /* 0x000fc800078e00ff */
[----:B------:R-:W-:-:S04]  /*18b0*/  IMAD.MOV R16, RZ, RZ, -R16 ;  /* 0x000000ffff107224 */ /* 0x000fc800078e0a10 */
[----:B------:R-:W-:Y:S01]  /*18c0*/  IMAD R26, R25, R16, R26 ;  /* 0x00000010191a7224 */ /* 0x000fe200078e021a */
[----:B------:R-:W-:-:S04]  /*18d0*/  IADD3 R16, PT, PT, R28, 0xffffffe, RZ ;  /* 0x0ffffffe1c107810 */ /* 0x000fc80007ffe0ff */
[----:B------:R-:W-:Y:S01]  /*18e0*/  ISETP.GT.U32.AND P3, PT, R25, R26, PT ;  /* 0x0000001a1900720c */ /* 0x000fe20003f64070 */
[----:B------:R0:W1:Y:S02]  /*18f0*/  F2I.FTZ.U32.TRUNC.NTZ R17, R16 ;  /* 0x0000001000117305 */ /* 0x000064000021f000 */
[----:B0-----:R-:W-:-:S10]  /*1900*/  IMAD.MOV.U32 R16, RZ, RZ, RZ ;  /* 0x000000ffff107224 */ /* 0x001fd400078e00ff */
[----:B------:R-:W-:Y:S02]  /*1910*/  @!P3 IMAD.IADD R26, R26, 0x1, -R25 ;  /* 0x000000011a1ab824 */ /* 0x000fe400078e0a19 */
[----:B-1----:R-:W-:-:S03]  /*1920*/  IMAD.MOV R27, RZ, RZ, -R17 ;  /* 0x000000ffff1b7224 */ /* 0x002fc600078e0a11 */
[----:B------:R-:W-:-:S13]  /*1930*/  ISETP.GT.U32.AND P3, PT, R25, R26, PT ;  /* 0x0000001a1900720c */ /* 0x000fda0003f64070 */
[----:B------:R-:W-:Y:S01]  /*1940*/  @!P3 IADD3 R26, PT, PT, R26, -R25, RZ ;  /* 0x800000191a1ab210 */ /* 0x000fe20007ffe0ff */
[----:B------:R-:W-:-:S04]  /*1950*/  IMAD R25, R27, R10, RZ ;  /* 0x0000000a1b197224 */ /* 0x000fc800078e02ff */
[----:B------:R-:W-:Y:S01]  /*1960*/  IMAD.HI.U32 R17, R17, R25, R16 ;  /* 0x0000001911117227 */ /* 0x000fe200078e0010 */
[----:B------:R-:W-:-:S05]  /*1970*/  IABS R16, R24 ;  /* 0x0000001800107213 */ /* 0x000fca0000000000 */
[----:B------:R-:W-:-:S05]  /*1980*/  IMAD.HI.U32 R25, R17, R16, RZ ;  /* 0x0000001011197227 */ /* 0x000fca00078e00ff */
[----:B------:R-:W-:-:S05]  /*1990*/  IADD3 R25, PT, PT, -R25, RZ, RZ ;  /* 0x000000ff19197210 */ /* 0x000fca0007ffe1ff */
[----:B------:R-:W-:Y:S02]  /*19a0*/  IMAD R27, R10, R25, R16 ;  /* 0x000000190a1b7224 */ /* 0x000fe400078e0210 */
[----:B------:R-:W-:Y:S02]  /*19b0*/  IMAD.MOV.U32 R25, RZ, RZ, R10 ;  /* 0x000000ffff197224 */ /* 0x000fe400078e000a */
[----:B------:R-:W-:-:S03]  /*19c0*/  IMAD.MOV.U32 R16, RZ, RZ, R26 ;  /* 0x000000ffff107224 */ /* 0x000fc600078e001a */
[----:B------:R-:W-:-:S13]  /*19d0*/  ISETP.GT.U32.AND P3, PT, R25, R27, PT ;  /* 0x0000001b1900720c */ /* 0x000fda0003f64070 */
[----:B------:R-:W-:Y:S01]  /*19e0*/  @!P3 IMAD.IADD R27, R27, 0x1, -R10 ;  /* 0x000000011b1bb824 */ /* 0x000fe200078e0a0a */
[----:B------:R-:W-:-:S04]  /*19f0*/  ISETP.GE.AND P3, PT, R23, RZ, PT ;  /* 0x000000ff1700720c */ /* 0x000fc80003f66270 */
[----:B------:R-:W-:-:S09]  /*1a00*/  ISETP.GT.U32.AND P5, PT, R25, R27, PT ;  /* 0x0000001b1900720c */ /* 0x000fd20003fa4070 */
[----:B------:R-:W-:Y:S02]  /*1a10*/  @!P3 IADD3 R16, PT, PT, -R16, RZ, RZ ;  /* 0x000000ff1010b210 */ /* 0x000fe40007ffe1ff */
[----:B------:R-:W-:Y:S02]  /*1a20*/  @!P4 LOP3.LUT R16, RZ, R19, RZ, 0x33, !PT ;  /* 0x00000013ff10c212 */ /* 0x000fe400078e33ff */
[----:B------:R-:W-:-:S05]  /*1a30*/  @!P5 IADD3 R27, PT, PT, R27, -R10, RZ ;  /* 0x8000000a1b1bd210 */ /* 0x000fca0007ffe0ff */
[----:B------:R-:W-:-:S04]  /*1a40*/  IMAD.MOV.U32 R24, RZ, RZ, R27 ;  /* 0x000000ffff187224 */ /* 0x000fc800078e001b */
[----:B------:R-:W-:-:S05]  /*1a50*/  @!P6 IMAD.MOV R24, RZ, RZ, -R24 ;  /* 0x000000ffff18e224 */ /* 0x000fca00078e0a18 */
[----:B------:R-:W-:-:S07]  /*1a60*/  SEL R24, R9, R24, !P1 ;  /* 0x0000001809187207 */ /* 0x000fce0004800000 */
.L_x_13:
[----:B------:R-:W-:Y:S05]  /*1a70*/  BSYNC.RECONVERGENT B0 ;  /* 0x0000000000007941 */ /* 0x000fea0003800200 */
.L_x_12:
[----:B------:R-:W-:Y:S01]  /*1a80*/  BSSY.RECONVERGENT B0, `(.L_x_14) ;  /* 0x000002f000007945 */ /* 0x000fe20003800200 */
[----:B------:R-:W-:Y:S01]  /*1a90*/  IMAD R24, R16, R21, R24 ;  /* 0x0000001510187224 */ /* 0x000fe200078e0218 */
[----:B------:R-:W-:Y:S01]  /*1aa0*/  MOV R26, R22 ;  /* 0x00000016001a7202 */ /* 0x000fe20000000f00 */
[----:B------:R-:W-:Y:S01]  /*1ab0*/  IMAD.MOV.U32 R16, RZ, RZ, R7 ;  /* 0x000000ffff107224 */ /* 0x000fe200078e0007 */
[----:B------:R-:W-:Y:S06]  /*1ac0*/  @P0 BRA P2, `(.L_x_15) ;  /* 0x0000000000a80947 */ /* 0x000fec0001000000 */
[----:B------:R-:W-:Y:S01]  /*1ad0*/  IABS R25, R19 ;  /* 0x0000001300197213 */ /* 0x000fe20000000000 */
[----:B------:R-:W0:Y:S01]  /*1ae0*/  I2F.RP R29, R10 ;  /* 0x0000000a001d7306 */ /* 0x000e220000209400 */
[----:B------:R-:W-:-:S07]  /*1af0*/  ISETP.NE.AND P2, PT, R19, RZ, PT ;  /* 0x000000ff1300720c */ /* 0x000fce0003f45270 */
[----:B------:R-:W1:Y:S08]  /*1b00*/  I2F.RP R26, R25 ;  /* 0x00000019001a7306 */ /* 0x000e700000209400 */
[----:B0-----:R-:W-:Y:S08]  /*1b10*/  MUFU.RCP R29, R29 ;  /* 0x0000001d001d7308 */ /* 0x001ff00000001000 */
[----:B-1----:R-:W0:Y:S02]  /*1b20*/  MUFU.RCP R26, R26 ;  /* 0x0000001a001a7308 */ /* 0x002e240000001000 */
[----:B0-----:R-:W-:-:S06]  /*1b30*/  VIADD R16, R26, 0xffffffe ;  /* 0x0ffffffe1a107836 */ /* 0x001fcc0000000000 */
[----:B------:R0:W1:Y:S02]  /*1b40*/  F2I.FTZ.U32.TRUNC.NTZ R17, R16 ;  /* 0x0000001000117305 */ /* 0x000064000021f000 */
[----:B0-----:R-:W-:Y:S02]  /*1b50*/  HFMA2 R16, -RZ, RZ, 0, 0 ;  /* 0x00000000ff107431 */ /* 0x001fe400000001ff */
[----:B-1----:R-:W-:-:S04]  /*1b60*/  IMAD.MOV R28, RZ, RZ, -R17 ;  /* 0x000000ffff1c7224 */ /* 0x002fc800078e0a11 */
[----:B------:R-:W-:Y:S01]  /*1b70*/  IMAD R27, R28, R25, RZ ;  /* 0x000000191c1b7224 */ /* 0x000fe200078e02ff */
[----:B------:R-:W-:-:S03]  /*1b80*/  IABS R28, R23 ;  /* 0x00000017001c7213 */ /* 0x000fc60000000000 */
[----:B------:R-:W-:-:S06]  /*1b90*/  IMAD.HI.U32 R27, R17, R27, R16 ;  /* 0x0000001b111b7227 */ /* 0x000fcc00078e0010 */
[----:B------:R-:W-:-:S04]  /*1ba0*/  IMAD.HI.U32 R27, R27, R28, RZ ;  /* 0x0000001c1b1b7227 */ /* 0x000fc800078e00ff */
[----:B------:R-:W-:-:S04]  /*1bb0*/  IMAD.MOV R27, RZ, RZ, -R27 ;  /* 0x000000ffff1b7224 */ /* 0x000fc800078e0a1b */
[----:B------:R-:W-:Y:S02]  /*1bc0*/  IMAD R26, R25, R27, R28 ;  /* 0x0000001b191a7224 */ /* 0x000fe400078e021c */
[----:B------:R-:W-:-:S03]  /*1bd0*/  VIADD R27, R29, 0xffffffe ;  /* 0x0ffffffe1d1b7836 */ /* 0x000fc60000000000 */
[----:B------:R-:W-:Y:S01]  /*1be0*/  ISETP.GT.U32.AND P0, PT, R25, R26, PT ;  /* 0x0000001a1900720c */ /* 0x000fe20003f04070 */
[----:B------:R-:W0:-:S12]  /*1bf0*/  F2I.FTZ.U32.TRUNC.NTZ R17, R27 ;  /* 0x0000001b00117305 */ /* 0x000e18000021f000 */
[----:B------:R-:W-:Y:S01]  /*1c00*/  @!P0 IADD3 R26, PT, PT, R26, -R25, RZ ;  /* 0x800000191a1a8210 */ /* 0x000fe20007ffe0ff */
[----:B0-----:R-:W-:-:S03]  /*1c10*/  IMAD.MOV R16, RZ, RZ, -R17 ;  /* 0x000000ffff107224 */ /* 0x001fc600078e0a11 */
[----:B------:R-:W-:-:S13]  /*1c20*/  ISETP.GT.U32.AND P0, PT, R25, R26, PT ;  /* 0x0000001a1900720c */ /* 0x000fda0003f04070 */
[----:B------:R-:W-:Y:S02]  /*1c30*/  @!P0 IMAD.IADD R26, R26, 0x1, -R25 ;  /* 0x000000011a1a8824 */ /* 0x000fe400078e0a19 */
[----:B------:R-:W-:Y:S01]  /*1c40*/  IMAD R25, R16, R10, RZ ;  /* 0x0000000a10197224 */ /* 0x000fe200078e02ff */
[----:B------:R-:W-:-:S05]  /*1c50*/  MOV R16, RZ ;  /* 0x000000ff00107202 */ /* 0x000fca0000000f00 */
[----:B------:R-:W-:-:S04]  /*1c60*/  IMAD.HI.U32 R17, R17, R25, R16 ;  /* 0x0000001911117227 */ /* 0x000fc800078e0010 */
[----:B------:R-:W-:-:S05]  /*1c70*/  IMAD.IADD R16, R7, 0x1, R21 ;  /* 0x0000000107107824 */ /* 0x000fca00078e0215 */
[----:B------:R-:W-:Y:S02]  /*1c80*/  IABS R25, R16 ;  /* 0x0000001000197213 */ /* 0x000fe40000000000 */
[----:B------:R-:W-:-:S03]  /*1c90*/  ISETP.GE.AND P4, PT, R16, RZ, PT ;  /* 0x000000ff1000720c */ /* 0x000fc60003f86270 */
[----:B------:R-:W-:-:S04]  /*1ca0*/  IMAD.HI.U32 R16, R17, R25, RZ ;  /* 0x0000001911107227 */ /* 0x000fc800078e00ff */
[----:B------:R-:W-:-:S04]  /*1cb0*/  IMAD.MOV R16, RZ, RZ, -R16 ;  /* 0x000000ffff107224 */ /* 0x000fc800078e0a10 */
[----:B------:R-:W-:Y:S01]  /*1cc0*/  IMAD R16, R10, R16, R25 ;  /* 0x000000100a107224 */ /* 0x000fe200078e0219 */
[----:B------:R-:W-:-:S04]  /*1cd0*/  MOV R25, R10 ;  /* 0x0000000a00197202 */ /* 0x000fc80000000f00 */
[----:B------:R-:W-:-:S13]  /*1ce0*/  ISETP.GT.U32.AND P0, PT, R25, R16, PT ;  /* 0x000000101900720c */ /* 0x000fda0003f04070 */
[----:B------:R-:W-:Y:S01]  /*1cf0*/  @!P0 IMAD.IADD R16, R16, 0x1, -R10 ;  /* 0x0000000110108824 */ /* 0x000fe200078e0a0a */
[----:B------:R-:W-:-:S04]  /*1d00*/  ISETP.GE.AND P0, PT, R23, RZ, PT ;  /* 0x000000ff1700720c */ /* 0x000fc80003f06270 */
[----:B------:R-:W-:-:S09]  /*1d10*/  ISETP.GT.U32.AND P3, PT, R25, R16, PT ;  /* 0x000000101900720c */ /* 0x000fd20003f64070 */
[----:B------:R-:W-:Y:S02]  /*1d20*/  @!P0 IADD3 R26, PT, PT, -R26, RZ, RZ ;  /* 0x000000ff1a1a8210 */ /* 0x000fe40007ffe1ff */
[----:B------:R-:W-:Y:S02]  /*1d30*/  @!P2 LOP3.LUT R26, RZ, R19, RZ, 0x33, !PT ;  /* 0x00000013ff1aa212 */ /* 0x000fe400078e33ff */
[----:B------:R-:W-:-:S04]  /*1d40*/  @!P3 IMAD.IADD R16, R16, 0x1, -R10 ;  /* 0x000000011010b824 */ /* 0x000fc800078e0a0a */
[----:B------:R-:W-:-:S05]  /*1d50*/  @!P4 IMAD.MOV R16, RZ, RZ, -R16 ;  /* 0x000000ffff10c224 */ /* 0x000fca00078e0a10 */
[----:B------:R-:W-:-:S07]  /*1d60*/  SEL R16, R9, R16, !P1 ;  /* 0x0000001009107207 */ /* 0x000fce0004800000 */
.L_x_15:
[----:B------:R-:W-:Y:S05]  /*1d70*/  BSYNC.RECONVERGENT B0 ;  /* 0x0000000000007941 */ /* 0x000fea0003800200 */
.L_x_14:
[----:B------:R-:W-:Y:S01]  /*1d80*/  LEA R27, R4, UR4, 0x2 ;  /* 0x00000004041b7c11 */ /* 0x000fe2000f8e10ff */
[----:B------:R-:W-:Y:S01]  /*1d90*/  IMAD R16, R26, R21, R16 ;  /* 0x000000151a107224 */ /* 0x000fe200078e0210 */
[----:B------:R-:W-:Y:S01]  /*1da0*/  LEA R4, R3, UR4, 0x2 ;  /* 0x0000000403047c11 */ /* 0x000fe2000f8e10ff */
[----:B-----5:R-:W-:Y:S01]  /*1db0*/  STS [R12], R11 ;  /* 0x0000000b0c007388 */ /* 0x020fe20000000800 */
[----:B------:R-:W-:Y:S01]  /*1dc0*/  LEA R26, R5, UR4, 0x2 ;  /* 0x00000004051a7c11 */ /* 0x000fe2000f8e10ff */
[----:B------:R-:W-:Y:S01]  /*1dd0*/  BSSY.RECONVERGENT B0, `(.L_x_16) ;  /* 0x0000042000007945 */ /* 0x000fe20003800200 */
[----:B------:R-:W-:Y:S01]  /*1de0*/  LEA R5, R2, UR4, 0x2 ;  /* 0x0000000402057c11 */ /* 0x000fe2000f8e10ff */
[----:B------:R-:W-:Y:S01]  /*1df0*/  LDS R3, [R27] ;  /* 0x000000001b037984 */ /* 0x000fe20000000800 */
[----:B------:R-:W-:Y:S02]  /*1e00*/  LEA R28, R0, UR4, 0x2 ;  /* 0x00000004001c7c11 */ /* 0x000fe4000f8e10ff */
[----:B------:R-:W-:Y:S01]  /*1e10*/  LEA R24, R24, UR4, 0x2 ;  /* 0x0000000418187c11 */ /* 0x000fe2000f8e10ff */
[----:B------:R-:W-:Y:S01]  /*1e20*/  LDS R2, [R26] ;  /* 0x000000001a027984 */ /* 0x000fe20000000800 */
[----:B------:R-:W-:-:S02]  /*1e30*/  LEA R29, R20, UR4, 0x2 ;  /* 0x00000004141d7c11 */ /* 0x000fc4000f8e10ff */
[----:B------:R-:W-:Y:S01]  /*1e40*/  LEA R0, R16, UR4, 0x2 ;  /* 0x0000000410007c11 */ /* 0x000fe2000f8e10ff */
[----:B------:R-:W0:Y:S01]  /*1e50*/  LDS R4, [R4] ;  /* 0x0000000004047984 */ /* 0x000e220000000800 */
[----:B------:R-:W-:Y:S02]  /*1e60*/  LOP3.LUT R16, R6, R22, RZ, 0xfc, !PT ;  /* 0x0000001606107212 */ /* 0x000fe400078efcff */
[----:B------:R-:W-:Y:S01]  /*1e70*/  ISETP.GE.AND P0, PT, R22, R19, PT ;  /* 0x000000131600720c */ /* 0x000fe20003f06270 */
[----:B------:R-:W-:Y:S01]  /*1e80*/  LDS R5, [R5] ;  /* 0x0000000005057984 */ /* 0x000fe20000000800 */
[----:B------:R-:W-:Y:S02]  /*1e90*/  ISETP.GT.AND P2, PT, R16, -0x1, PT ;  /* 0xffffffff1000780c */ /* 0x000fe40003f44270 */
[----:B------:R-:W-:Y:S01]  /*1ea0*/  ISETP.LT.AND P0, PT, R6, R21, !P0 ;  /* 0x000000150600720c */ /* 0x000fe20004701270 */
[----:B------:R-:W1:Y:S04]  /*1eb0*/  LDS R20, [R28] ;  /* 0x000000001c147984 */ /* 0x000e680000000800 */
[----:B------:R-:W-:Y:S04]  /*1ec0*/  LDS R11, [R29] ;  /* 0x000000001d0b7984 */ /* 0x000fe80000000800 */
[----:B------:R-:W2:Y:S04]  /*1ed0*/  LDS R24, [R24] ;  /* 0x0000000018187984 */ /* 0x000ea80000000800 */
[----:B------:R-:W3:Y:S01]  /*1ee0*/  LDS R0, [R0] ;  /* 0x0000000000007984 */ /* 0x000ee20000000800 */
[----:B0-----:R-:W-:-:S04]  /*1ef0*/  IADD3 R2, PT, PT, R4, R3, R2 ;  /* 0x0000000304027210 */ /* 0x001fc80007ffe002 */
[----:B-1----:R-:W-:-:S04]  /*1f00*/  IADD3 R2, PT, PT, R20, R5, R2 ;  /* 0x0000000514027210 */ /* 0x002fc80007ffe002 */
[----:B--2---:R-:W-:Y:S01]  /*1f10*/  IADD3 R11, PT, PT, R24, R11, R2 ;  /* 0x0000000b180b7210 */ /* 0x004fe20007ffe002 */
[----:B------:R-:W-:Y:S06]  /*1f20*/  @P0 BRA P2, `(.L_x_17) ;  /* 0x0000000000b00947 */ /* 0x000fec0001000000 */
[----:B------:R-:W-:Y:S01]  /*1f30*/  IABS R16, R19 ;  /* 0x0000001300107213 */ /* 0x000fe20000000000 */
[----:B------:R-:W0:Y:S01]  /*1f40*/  I2F.RP R20, R10 ;  /* 0x0000000a00147306 */ /* 0x000e220000209400 */
[----:B------:R-:W-:Y:S02]  /*1f50*/  IADD3 R6, PT, PT, R6, R21, RZ ;  /* 0x0000001506067210 */ /* 0x000fe40007ffe0ff */
[----:B------:R-:W-:Y:S02]  /*1f60*/  ISETP.NE.AND P3, PT, R19, RZ, PT ;  /* 0x000000ff1300720c */ /* 0x000fe40003f65270 */
[----:B------:R-:W-:-:S03]  /*1f70*/  ISETP.GE.AND P5, PT, R6, RZ, PT ;  /* 0x000000ff0600720c */ /* 0x000fc60003fa6270 */
[----:B------:R-:W1:Y:S08]  /*1f80*/  I2F.RP R17, R16 ;  /* 0x0000001000117306 */ /* 0x000e700000209400 */
[----:B0-----:R-:W0:Y:S08]  /*1f90*/  MUFU.RCP R20, R20 ;  /* 0x0000001400147308 */ /* 0x001e300000001000 */
[----:B-1----:R-:W1:Y:S01]  /*1fa0*/  MUFU.RCP R17, R17 ;  /* 0x0000001100117308 */ /* 0x002e620000001000 */
[----:B0-----:R-:W-:-:S02]  /*1fb0*/  IADD3 R4, PT, PT, R20, 0xffffffe, RZ ;  /* 0x0ffffffe14047810 */ /* 0x001fc40007ffe0ff */
[----:B------:R-:W-:-:S05]  /*1fc0*/  IABS R20, R23 ;  /* 0x0000001700147213 */ /* 0x000fca0000000000 */
[----:B------:R0:W2:Y:S01]  /*1fd0*/  F2I.FTZ.U32.TRUNC.NTZ R5, R4 ;  /* 0x0000000400057305 */ /* 0x0000a2000021f000 */
[----:B-1----:R-:W-:-:S07]  /*1fe0*/  VIADD R2, R17, 0xffffffe ;  /* 0x0ffffffe11027836 */ /* 0x002fce0000000000 */
[----:B------:R1:W4:Y:S01]  /*1ff0*/  F2I.FTZ.U32.TRUNC.NTZ R3, R2 ;  /* 0x0000000200037305 */ /* 0x000322000021f000 */
[----:B0-----:R-:W-:Y:S02]  /*2000*/  HFMA2 R4, -RZ, RZ, 0, 0 ;  /* 0x00000000ff047431 */ /* 0x001fe400000001ff */
[----:B--2---:R-:W-:Y:S02]  /*2010*/  IMAD.MOV R27, RZ, RZ, -R5 ;  /* 0x000000ffff1b7224 */ /* 0x004fe400078e0a05 */
[----:B-1----:R-:W-:Y:S02]  /*2020*/  IMAD.MOV.U32 R2, RZ, RZ, RZ ;  /* 0x000000ffff027224 */ /* 0x002fe400078e00ff */
[----:B------:R-:W-:Y:S02]  /*2030*/  IMAD R17, R27, R10, RZ ;  /* 0x0000000a1b117224 */ /* 0x000fe400078e02ff */
[----:B----4-:R-:W-:Y:S02]  /*2040*/  IMAD.MOV R25, RZ, RZ, -R3 ;  /* 0x000000ffff197224 */ /* 0x010fe400078e0a03 */
[----:B------:R-:W-:-:S04]  /*2050*/  IMAD.HI.U32 R17, R5, R17, R4 ;  /* 0x0000001105117227 */ /* 0x000fc800078e0004 */
[----:B------:R-:W-:-:S04]  /*2060*/  IMAD R25, R25, R16, RZ ;  /* 0x0000001019197224 */ /* 0x000fc800078e02ff */
[----:B------:R-:W-:Y:S01]  /*2070*/  IMAD.HI.U32 R25, R3, R25, R2 ;  /* 0x0000001903197227 */ /* 0x000fe200078e0002 */
[----:B------:R-:W-:-:S03]  /*2080*/  IABS R3, R6 ;  /* 0x0000000600037213 */ /* 0x000fc60000000000 */
[----:B------:R-:W-:Y:S02]  /*2090*/  IMAD.MOV.U32 R2, RZ, RZ, R20 ;  /* 0x000000ffff027224 */ /* 0x000fe400078e0014 */
[----:B------:R-:W-:-:S04]  /*20a0*/  IMAD.HI.U32 R4, R17, R3, RZ ;  /* 0x0000000311047227 */ /* 0x000fc800078e00ff */
[----:B------:R-:W-:-:S04]  /*20b0*/  IMAD.HI.U32 R25, R25, R2, RZ ;  /* 0x0000000219197227 */ /* 0x000fc800078e00ff */
[----:B------:R-:W-:Y:S02]  /*20c0*/  IMAD.MOV R25, RZ, RZ, -R25 ;  /* 0x000000ffff197224 */ /* 0x000fe400078e0a19 */
[----:B------:R-:W-:Y:S02]  /*20d0*/  IMAD.MOV R4, RZ, RZ, -R4 ;  /* 0x000000ffff047224 */ /* 0x000fe400078e0a04 */
[----:B------:R-:W-:Y:S01]  /*20e0*/  IMAD R22, R16, R25, R2 ;  /* 0x0000001910167224 */ /* 0x000fe200078e0202 */
[----:B------:R-:W-:Y:S01]  /*20f0*/  MOV R25, R10 ;  /* 0x0000000a00197202 */ /* 0x000fe20000000f00 */
[----:B------:R-:W-:-:S03]  /*2100*/  IMAD R3, R10, R4, R3 ;  /* 0x000000040a037224 */ /* 0x000fc600078e0203 */
[----:B------:R-:W-:Y:S02]  /*2110*/  ISETP.GT.U32.AND P0, PT, R16, R22, PT ;  /* 0x000000161000720c */ /* 0x000fe40003f04070 */
[----:B------:R-:W-:-:S11]  /*2120*/  ISETP.GT.U32.AND P2, PT, R25, R3, PT ;  /* 0x000000031900720c */ /* 0x000fd60003f44070 */
[----:B------:R-:W-:Y:S02]  /*2130*/  @!P0 IMAD.IADD R22, R22, 0x1, -R16 ;  /* 0x0000000116168824 */ /* 0x000fe400078e0a10 */
[----:B------:R-:W-:Y:S01]  /*2140*/  @!P2 IMAD.IADD R3, R3, 0x1, -R10 ;  /* 0x000000010303a824 */ /* 0x000fe200078e0a0a */
[----:B------:R-:W-:Y:S02]  /*2150*/  ISETP.GE.AND P2, PT, R23, RZ, PT ;  /* 0x000000ff1700720c */ /* 0x000fe40003f46270 */
[----:B------:R-:W-:Y:S02]  /*2160*/  ISETP.GT.U32.AND P0, PT, R16, R22, PT ;  /* 0x000000161000720c */ /* 0x000fe40003f04070 */
[----:B------:R-:W-:-:S11]  /*2170*/  ISETP.GT.U32.AND P4, PT, R25, R3, PT ;  /* 0x000000031900720c */ /* 0x000fd60003f84070 */
[----:B------:R-:W-:Y:S02]  /*2180*/  @!P0 IADD3 R22, PT, PT, R22, -R16, RZ ;  /* 0x8000001016168210 */ /* 0x000fe40007ffe0ff */
[----:B------:R-:W-:Y:S02]  /*2190*/  @!P4 IMAD.IADD R3, R3, 0x1, -R10 ;  /* 0x000000010303c824 */ /* 0x000fe400078e0a0a */
[----:B------:R-:W-:Y:S02]  /*21a0*/  @!P2 IADD3 R22, PT, PT, -R22, RZ, RZ ;  /* 0x000000ff1616a210 */ /* 0x000fe40007ffe1ff */
[----:B------:R-:W-:Y:S01]  /*21b0*/  IMAD.MOV.U32 R6, RZ, RZ, R3 ;  /* 0x000000ffff067224 */ /* 0x000fe200078e0003 */
[----:B------:R-:W-:-:S03]  /*21c0*/  @!P3 LOP3.LUT R22, RZ, R19, RZ, 0x33, !PT ;  /* 0x00000013ff16b212 */ /* 0x000fc600078e33ff */
[----:B------:R-:W-:-:S05]  /*21d0*/  @!P5 IMAD.MOV R6, RZ, RZ, -R6 ;  /* 0x000000ffff06d224 */ /* 0x000fca00078e0a06 */
[----:B------:R-:W-:-:S07]  /*21e0*/  SEL R6, R9, R6, !P1 ;  /* 0x0000000609067207 */ /* 0x000fce0004800000 */
.L_x_17:
[----:B------:R-:W-:Y:S05]  /*21f0*/  BSYNC.RECONVERGENT B0 ;  /* 0x0000000000007941 */ /* 0x000fea0003800200 */
.L_x_16:
[-C--:B------:R-:W-:Y:S01]  /*2200*/  IMAD R6, R22, R21.reuse, R6 ;  /* 0x0000001516067224 */ /* 0x080fe200078e0206 */
[----:B------:R-:W-:Y:S01]  /*2210*/  IADD3 R18, PT, PT, R18, 0x1, RZ ;  /* 0x0000000112127810 */ /* 0x000fe20007ffe0ff */
[----:B------:R-:W-:Y:S01]  /*2220*/  IMAD R7, R8, R21, R7 ;  /* 0x0000001508077224 */ /* 0x000fe200078e0207 */
[----:B------:R-:W-:Y:S05]  /*2230*/  WARPSYNC.ALL ;  /* 0x0000000000007948 */ /* 0x000fea0003800000 */
[----:B------:R-:W-:Y:S01]  /*2240*/  LEA R6, R6, UR4, 0x2 ;  /* 0x0000000406067c11 */ /* 0x000fe2000f8e10ff */
[----:B------:R-:W-:Y:S01]  /*2250*/  VIADD R12, R12, 0x4 ;  /* 0x000000040c0c7836 */ /* 0x000fe20000000000 */
[----:B------:R-:W-:-:S04]  /*2260*/  LEA R7, R7, UR4, 0x2 ;  /* 0x0000000407077c11 */ /* 0x000fc8000f8e10ff */
[----:B------:R-:W3:Y:S04]  /*2270*/  LDS R6, [R6] ;  /* 0x0000000006067984 */ /* 0x000ee80000000800 */
[----:B------:R-:W0:Y:S01]  /*2280*/  LDS R7, [R7] ;  /* 0x0000000007077984 */ /* 0x000e220000000800 */
[----:B---3--:R-:W-:Y:S02]  /*2290*/  IADD3 R0, PT, PT, R6, R0, R11 ;  /* 0x0000000006007210 */ /* 0x008fe40007ffe00b */
[----:B0-----:R-:W-:-:S03]  /*22a0*/  ISETP.NE.AND P0, PT, R7, 0x1, PT ;  /* 0x000000010700780c */ /* 0x001fc60003f05270 */
[----:B------:R-:W-:-:S05]  /*22b0*/  IMAD.IADD R0, R0, 0x1, -R7 ;  /* 0x0000000100007824 */ /* 0x000fca00078e0a07 */
[C---:B------:R-:W-:Y:S02]  /*22c0*/  LOP3.LUT R2, R0.reuse, 0xfffffffe, RZ, 0xc0, !PT ;  /* 0xfffffffe00027812 */ /* 0x040fe400078ec0ff */
[----:B------:R-:W-:Y:S02]  /*22d0*/  ISETP.NE.AND P1, PT, R0, 0x3, PT ;  /* 0x000000030000780c */ /* 0x000fe40003f25270 */
[----:B------:R-:W-:Y:S02]  /*22e0*/  ISETP.NE.AND P2, PT, R2, 0x2, PT ;  /* 0x000000020200780c */ /* 0x000fe40003f45270 */
[----:B------:R-:W-:Y:S02]  /*22f0*/  SEL R0, RZ, 0xffffffff, P1 ;  /* 0xffffffffff007807 */ /* 0x000fe40000800000 */
[----:B------:R-:W-:Y:S02]  /*2300*/  @!P0 SEL R0, RZ, 0xffffffff, P2 ;  /* 0xffffffffff008807 */ /* 0x000fe40001000000 */
[----:B------:R-:W-:-:S02]  /*2310*/  ISETP.GE.AND P0, PT, R18, R13, PT ;  /* 0x0000000d1200720c */ /* 0x000fc40003f06270 */
[----:B------:R-:W-:-:S05]  /*2320*/  LOP3.LUT R3, R0, 0x1, RZ, 0xc0, !PT ;  /* 0x0000000100037812 */ /* 0x000fca00078ec0ff */
[----:B------:R0:W-:Y:S01]  /*2330*/  STG.E desc[UR6][R14.64], R3 ;  /* 0x000000030e007986 */ /* 0x0001e2000c101906 */
[----:B------:R-:W-:Y:S06]  /*2340*/  BAR.SYNC.DEFER_BLOCKING 0x0 ;  /* 0x0000000000007b1d */ /* 0x000fec0000010000 */
[----:B------:R-:W-:Y:S05]  /*2350*/  @!P0 BRA `(.L_x_18) ;  /* 0xffffffdc00948947 */ /* 0x000fea000383ffff */
[----:B------:R-:W-:Y:S05]  /*2360*/  EXIT ;  /* 0x000000000000794d */ /* 0x000fea0003800000 */
.L_x_19:
[----:B------:R-:W-:-:S00]  /*2370*/  BRA `(.L_x_19) ;  /* 0xfffffffc00fc7947 */ /* 0x000fc0000383ffff */
[----:B------:R-:W-:-:S00]  /*2380*/  NOP ;  /* 0x0000000000007918 */ /* 0x000fc00000000000 */
[----:B------:R-:W-:-:S00]  /*2390*/  NOP ;  /* 0x0000000000007918 */ /* 0x000fc00000000000 */
[----:B------:R-:W-:-:S00]  /*23a0*/  NOP ;  /* 0x0000000000007918 */ /* 0x000fc00000000000 */
[----:B------:R-:W-:-:S00]  /*23b0*/  NOP ;  /* 0x0000000000007918 */ /* 0x000fc00000000000 */
[----:B------:R-:W-:-:S00]  /*23c0*/  NOP ;  /* 0x0000000000007918 */ /* 0x000fc00000000000 */
[----:B------:R-:W-:-:S00]  /*23d0*/  NOP ;  /* 0x0000000000007918 */ /* 0x000fc00000000000 */
[----:B------:R-:W-:-:S00]  /*23e0*/  NOP ;  /* 0x0000000000007918 */ /* 0x000fc00000000000 */
[----:B------:R-:W-:-:S00]  /*23f0*/  NOP ;  /* 0x0000000000007918 */ /* 0x000fc00000000000 */
.L_x_20:


//--------------------- .nv.shared._Z6evolvePiiiii --------------------------
	.section	.nv.shared._Z6evolvePiiiii,"aw",@nobits
	.sectionflags	@""
	.align	16
	.zero		1024


//--------------------- .nv.shared.reserved.0     --------------------------
	.section	.nv.shared.reserved.0,"aw",@nobits
	.weak		__nv_reservedSMEM_offset_0_alias
	.size		__nv_reservedSMEM_offset_0_alias, 0, 64
	.other		__nv_reservedSMEM_offset_0_alias,@"STO_CUDA_RESERVED_SHARED STV_DEFAULT"
__nv_reservedSMEM_offset_0_alias:
	.zero		0
	.zero		64


//--------------------- .nv.constant0._Z6evolvePiiiii --------------------------
	.section	.nv.constant0._Z6evolvePiiiii,"a",@progbits
	.sectionflags	@""
	.align	4
.nv.constant0._Z6evolvePiiiii:
	.zero		920


//--------------------- SYMBOLS --------------------------

	.type		.nv.reservedSmem.offset0,@object
	.size		.nv.reservedSmem.offset0,0x4
	.type		.nv.reservedSmem.cap,@object
	.size		.nv.reservedSmem.cap,0x4
